def attn_fwd(
    Q,
    K,
    V,
    Out,
    Lse,
    sm_scale,
    stride_qz,
    stride_qh,
    stride_qm,
    stride_qk,
    stride_kz,
    stride_kh,
    stride_kn,
    stride_kk,
    stride_vz,
    stride_vh,
    stride_vn,
    stride_vk,
    stride_oz,
    stride_oh,
    stride_om,
    stride_ok,
    seqlen_q,
    seqlen_k,
    BLOCK_M: tl.constexpr,
    BLOCK_N: tl.constexpr,
    HEAD_DIM: tl.constexpr,
    CAUSAL: tl.constexpr,
):
    start_m = tl.program_id(0)
    off_hz = tl.program_id(1)
    q_off = off_hz * stride_qh
    k_off = off_hz * stride_kh
    v_off = off_hz * stride_vh
    offs_m = start_m * BLOCK_M + tl.arange(0, BLOCK_M)
    offs_d = tl.arange(0, HEAD_DIM)
    offs_n = tl.arange(0, BLOCK_N)
    q_ptrs = Q + q_off + offs_m[:, None] * stride_qm + offs_d[None, :] * stride_qk
    k_ptrs = K + k_off + offs_d[:, None] * stride_kk + offs_n[None, :] * stride_kn
    v_ptrs = V + v_off + offs_n[:, None] * stride_vn + offs_d[None, :] * stride_vk
    m_i = tl.full([BLOCK_M], float("-inf"), dtype=tl.float32)
    l_i = tl.zeros([BLOCK_M], dtype=tl.float32) + 1.0
    acc = tl.zeros([BLOCK_M, HEAD_DIM], dtype=tl.float32)
    q = tl.load(q_ptrs)
    acc, l_i, m_i = _attn_fwd_inner(
        acc,
        l_i,
        m_i,
        q,
        k_ptrs,
        v_ptrs,
        sm_scale,
        stride_kn,
        stride_vn,
        start_m,
        seqlen_k,
        BLOCK_M,
        BLOCK_N,
        HEAD_DIM,
        CAUSAL,
    )
    acc = acc / l_i[:, None]
    lse = m_i + tl.math.log2(l_i) / 1.4426950408889634
    o_ptrs = (
        Out
        + off_hz * stride_oh
        + offs_m[:, None] * stride_om
        + offs_d[None, :] * stride_ok
    )
    tl.store(o_ptrs, acc.to(Out.dtype.element_ty))
    tl.store(Lse + off_hz * seqlen_q + offs_m, lse)

# config = {"BLOCK_M": 32, "BLOCK_N": 16, "HEAD_DIM": 64, "arch": "sm_90", "causal": false, "dtype": "bf16", "num_stages": 2, "num_warps": 8}
# arch = sm_90


// ===== COMPILED SASS (sm_90a) =====

	.target	sm_90a

	.elftype	@"ET_EXEC"


//--------------------- .note.nv.tkinfo           --------------------------
	.section	.note.nv.tkinfo,"",@"SHT_NOTE"
	.sectionflags	@"SHF_NOTE_NV_TKINFO"
	.tkinfo
        /*0018*/ 	.word	0x00000002
        /*0030*/ 	.string	""
        /*0030*/ 	.string	"ptxas"
        /*0030*/ 	.string	"Cuda compilation tools, release 13.0, V13.0.88"
        /*0030*/ 	.string	"Build cuda_13.0.r13.0/compiler.36424714_0"
        /*0030*/ 	.string	"-v  -suppress-debug-info  -lineinfo  -arch sm_90a "



//--------------------- .note.nv.cuinfo           --------------------------
	.section	.note.nv.cuinfo,"",@"SHT_NOTE"
	.sectionflags	@"SHF_NOTE_NV_CUINFO"
        /*0018*/ 	.short	0x0002
        /*001a*/ 	.short	0x005a
        /*001c*/ 	.short	0x0082
	.zero		2


//--------------------- .nv.info                  --------------------------
	.section	.nv.info,"",@"SHT_CUDA_INFO"
	.align	4


	//----- nvinfo : EIATTR_REGCOUNT
	.align		4
        /*0000*/ 	.byte	0x04, 0x2f
        /*0002*/ 	.short	(.L_2 - .L_1)
	.align		4
.L_1:
        /*0004*/ 	.word	index@(attn_fwd)
        /*0008*/ 	.word	0x0000004f


	//----- nvinfo : EIATTR_FRAME_SIZE
	.align		4
.L_2:
        /*000c*/ 	.byte	0x04, 0x11
        /*000e*/ 	.short	(.L_4 - .L_3)
	.align		4
.L_3:
        /*0010*/ 	.word	index@(attn_fwd)
        /*0014*/ 	.word	0x00000000


	//----- nvinfo : EIATTR_MIN_STACK_SIZE
	.align		4
.L_4:
        /*0018*/ 	.byte	0x04, 0x12
        /*001a*/ 	.short	(.L_6 - .L_5)
	.align		4
.L_5:
        /*001c*/ 	.word	index@(attn_fwd)
        /*0020*/ 	.word	0x00000000
.L_6:


//--------------------- .nv.compat                --------------------------
	.section	.nv.compat,"",@"SHT_CUDA_COMPAT_INFO"
	.align	4
        /*0000*/ 	.byte	0x02, 0x09, 0x01, 0x00, 0x02, 0x02, 0x01, 0x00, 0x02, 0x05, 0x05, 0x00, 0x03, 0x07, 0x01, 0x01
        /*0010*/ 	.byte	0x02, 0x03, 0x00, 0x00, 0x02, 0x06, 0x01, 0x00, 0x04, 0x0b, 0x08, 0x00, 0x00, 0x00, 0x00, 0x00
        /*0020*/ 	.byte	0x00, 0x00, 0x00, 0x00


//--------------------- .nv.info.attn_fwd         --------------------------
	.section	.nv.info.attn_fwd,"",@"SHT_CUDA_INFO"
	.sectionflags	@""
	.align	4


	//----- nvinfo : EIATTR_CUDA_API_VERSION
	.align		4
        /*0000*/ 	.byte	0x04, 0x37
        /*0002*/ 	.short	(.L_8 - .L_7)
.L_7:
        /*0004*/ 	.word	0x00000082


	//----- nvinfo : EIATTR_KPARAM_INFO
	.align		4
.L_8:
        /*0008*/ 	.byte	0x04, 0x17
        /*000a*/ 	.short	(.L_10 - .L_9)
.L_9:
        /*000c*/ 	.word	0x00000000
        /*0010*/ 	.short	0x0019
        /*0012*/ 	.short	0x0080
        /*0014*/ 	.byte	0x00, 0xf4, 0x21, 0x00


	//----- nvinfo : EIATTR_KPARAM_INFO
	.align		4
.L_10:
        /*0018*/ 	.byte	0x04, 0x17
        /*001a*/ 	.short	(.L_12 - .L_11)
.L_11:
        /*001c*/ 	.word	0x00000000
        /*0020*/ 	.short	0x0018
        /*0022*/ 	.short	0x0078
        /*0024*/ 	.byte	0x00, 0xf4, 0x21, 0x00


	//----- nvinfo : EIATTR_KPARAM_INFO
	.align		4
.L_12:
        /*0028*/ 	.byte	0x04, 0x17
        /*002a*/ 	.short	(.L_14 - .L_13)
.L_13:
        /*002c*/ 	.word	0x00000000
        /*0030*/ 	.short	0x0017
        /*0032*/ 	.short	0x0070
        /*0034*/ 	.byte	0x00, 0xf0, 0x11, 0x00


	//----- nvinfo : EIATTR_KPARAM_INFO
	.align		4
.L_14:
        /*0038*/ 	.byte	0x04, 0x17
        /*003a*/ 	.short	(.L_16 - .L_15)
.L_15:
        /*003c*/ 	.word	0x00000000
        /*0040*/ 	.short	0x0016
        /*0042*/ 	.short	0x006c
        /*0044*/ 	.byte	0x00, 0xf0, 0x11, 0x00


	//----- nvinfo : EIATTR_KPARAM_INFO
	.align		4
.L_16:
        /*0048*/ 	.byte	0x04, 0x17
        /*004a*/ 	.short	(.L_18 - .L_17)
.L_17:
        /*004c*/ 	.word	0x00000000
        /*0050*/ 	.short	0x0015
        /*0052*/ 	.short	0x0068
        /*0054*/ 	.byte	0x00, 0xf0, 0x11, 0x00


	//----- nvinfo : EIATTR_KPARAM_INFO
	.align		4
.L_18:
        /*0058*/ 	.byte	0x04, 0x17
        /*005a*/ 	.short	(.L_20 - .L_19)
.L_19:
        /*005c*/ 	.word	0x00000000
        /*0060*/ 	.short	0x0014
        /*0062*/ 	.short	0x0064
        /*0064*/ 	.byte	0x00, 0xf0, 0x11, 0x00


	//----- nvinfo : EIATTR_KPARAM_INFO
	.align		4
.L_20:
        /*0068*/ 	.byte	0x04, 0x17
        /*006a*/ 	.short	(.L_22 - .L_21)
.L_21:
        /*006c*/ 	.word	0x00000000
        /*0070*/ 	.short	0x0013
        /*0072*/ 	.short	0x0060
        /*0074*/ 	.byte	0x00, 0xf0, 0x11, 0x00


	//----- nvinfo : EIATTR_KPARAM_INFO
	.align		4
.L_22:
        /*0078*/ 	.byte	0x04, 0x17
        /*007a*/ 	.short	(.L_24 - .L_23)
.L_23:
        /*007c*/ 	.word	0x00000000
        /*0080*/ 	.short	0x0012
        /*0082*/ 	.short	0x005c
        /*0084*/ 	.byte	0x00, 0xf0, 0x11, 0x00


	//----- nvinfo : EIATTR_KPARAM_INFO
	.align		4
.L_24:
        /*0088*/ 	.byte	0x04, 0x17
        /*008a*/ 	.short	(.L_26 - .L_25)
.L_25:
        /*008c*/ 	.word	0x00000000
        /*0090*/ 	.short	0x0011
        /*0092*/ 	.short	0x0058
        /*0094*/ 	.byte	0x00, 0xf0, 0x11, 0x00


	//----- nvinfo : EIATTR_KPARAM_INFO
	.align		4
.L_26:
        /*0098*/ 	.byte	0x04, 0x17
        /*009a*/ 	.short	(.L_28 - .L_27)
.L_27:
        /*009c*/ 	.word	0x00000000
        /*00a0*/ 	.short	0x0010
        /*00a2*/ 	.short	0x0054
        /*00a4*/ 	.byte	0x00, 0xf0, 0x11, 0x00


	//----- nvinfo : EIATTR_KPARAM_INFO
	.align		4
.L_28:
        /*00a8*/ 	.byte	0x04, 0x17
        /*00aa*/ 	.short	(.L_30 - .L_29)
.L_29:
        /*00ac*/ 	.word	0x00000000
        /*00b0*/ 	.short	0x000f
        /*00b2*/ 	.short	0x0050
        /*00b4*/ 	.byte	0x00, 0xf0, 0x11, 0x00


	//----- nvinfo : EIATTR_KPARAM_INFO
	.align		4
.L_30:
        /*00b8*/ 	.byte	0x04, 0x17
        /*00ba*/ 	.short	(.L_32 - .L_31)
.L_31:
        /*00bc*/ 	.word	0x00000000
        /*00c0*/ 	.short	0x000e
        /*00c2*/ 	.short	0x004c
        /*00c4*/ 	.byte	0x00, 0xf0, 0x11, 0x00


	//----- nvinfo : EIATTR_KPARAM_INFO
	.align		4
.L_32:
        /*00c8*/ 	.byte	0x04, 0x17
        /*00ca*/ 	.short	(.L_34 - .L_33)
.L_33:
        /*00cc*/ 	.word	0x00000000
        /*00d0*/ 	.short	0x000d
        /*00d2*/ 	.short	0x0048
        /*00d4*/ 	.byte	0x00, 0xf0, 0x11, 0x00


	//----- nvinfo : EIATTR_KPARAM_INFO
	.align		4
.L_34:
        /*00d8*/ 	.byte	0x04, 0x17
        /*00da*/ 	.short	(.L_36 - .L_35)
.L_35:
        /*00dc*/ 	.word	0x00000000
        /*00e0*/ 	.short	0x000c
        /*00e2*/ 	.short	0x0044
        /*00e4*/ 	.byte	0x00, 0xf0, 0x11, 0x00


	//----- nvinfo : EIATTR_KPARAM_INFO
	.align		4
.L_36:
        /*00e8*/ 	.byte	0x04, 0x17
        /*00ea*/ 	.short	(.L_38 - .L_37)
.L_37:
        /*00ec*/ 	.word	0x00000000
        /*00f0*/ 	.short	0x000b
        /*00f2*/ 	.short	0x0040
        /*00f4*/ 	.byte	0x00, 0xf0, 0x11, 0x00


	//----- nvinfo : EIATTR_KPARAM_INFO
	.align		4
.L_38:
        /*00f8*/ 	.byte	0x04, 0x17
        /*00fa*/ 	.short	(.L_40 - .L_39)
.L_39:
        /*00fc*/ 	.word	0x00000000
        /*0100*/ 	.short	0x000a
        /*0102*/ 	.short	0x003c
        /*0104*/ 	.byte	0x00, 0xf0, 0x11, 0x00


	//----- nvinfo : EIATTR_KPARAM_INFO
	.align		4
.L_40:
        /*0108*/ 	.byte	0x04, 0x17
        /*010a*/ 	.short	(.L_42 - .L_41)
.L_41:
        /*010c*/ 	.word	0x00000000
        /*0110*/ 	.short	0x0009
        /*0112*/ 	.short	0x0038
        /*0114*/ 	.byte	0x00, 0xf0, 0x11, 0x00


	//----- nvinfo : EIATTR_KPARAM_INFO
	.align		4
.L_42:
        /*0118*/ 	.byte	0x04, 0x17
        /*011a*/ 	.short	(.L_44 - .L_43)
.L_43:
        /*011c*/ 	.word	0x00000000
        /*0120*/ 	.short	0x0008
        /*0122*/ 	.short	0x0034
        /*0124*/ 	.byte	0x00, 0xf0, 0x11, 0x00


	//----- nvinfo : EIATTR_KPARAM_INFO
	.align		4
.L_44:
        /*0128*/ 	.byte	0x04, 0x17
        /*012a*/ 	.short	(.L_46 - .L_45)
.L_45:
        /*012c*/ 	.word	0x00000000
        /*0130*/ 	.short	0x0007
        /*0132*/ 	.short	0x0030
        /*0134*/ 	.byte	0x00, 0xf0, 0x11, 0x00


	//----- nvinfo : EIATTR_KPARAM_INFO
	.align		4
.L_46:
        /*0138*/ 	.byte	0x04, 0x17
        /*013a*/ 	.short	(.L_48 - .L_47)
.L_47:
        /*013c*/ 	.word	0x00000000
        /*0140*/ 	.short	0x0006
        /*0142*/ 	.short	0x002c
        /*0144*/ 	.byte	0x00, 0xf0, 0x11, 0x00


	//----- nvinfo : EIATTR_KPARAM_INFO
	.align		4
.L_48:
        /*0148*/ 	.byte	0x04, 0x17
        /*014a*/ 	.short	(.L_50 - .L_49)
.L_49:
        /*014c*/ 	.word	0x00000000
        /*0150*/ 	.short	0x0005
        /*0152*/ 	.short	0x0028
        /*0154*/ 	.byte	0x00, 0xf0, 0x11, 0x00


	//----- nvinfo : EIATTR_KPARAM_INFO
	.align		4
.L_50:
        /*0158*/ 	.byte	0x04, 0x17
        /*015a*/ 	.short	(.L_52 - .L_51)
.L_51:
        /*015c*/ 	.word	0x00000000
        /*0160*/ 	.short	0x0004
        /*0162*/ 	.short	0x0020
        /*0164*/ 	.byte	0x00, 0xf4, 0x21, 0x00


	//----- nvinfo : EIATTR_KPARAM_INFO
	.align		4
.L_52:
        /*0168*/ 	.byte	0x04, 0x17
        /*016a*/ 	.short	(.L_54 - .L_53)
.L_53:
        /*016c*/ 	.word	0x00000000
        /*0170*/ 	.short	0x0003
        /*0172*/ 	.short	0x0018
        /*0174*/ 	.byte	0x00, 0xf4, 0x21, 0x00


	//----- nvinfo : EIATTR_KPARAM_INFO
	.align		4
.L_54:
        /*0178*/ 	.byte	0x04, 0x17
        /*017a*/ 	.short	(.L_56 - .L_55)
.L_55:
        /*017c*/ 	.word	0x00000000
        /*0180*/ 	.short	0x0002
        /*0182*/ 	.short	0x0010
        /*0184*/ 	.byte	0x00, 0xf4, 0x21, 0x00


	//----- nvinfo : EIATTR_KPARAM_INFO
	.align		4
.L_56:
        /*0188*/ 	.byte	0x04, 0x17
        /*018a*/ 	.short	(.L_58 - .L_57)
.L_57:
        /*018c*/ 	.word	0x00000000
        /*0190*/ 	.short	0x0001
        /*0192*/ 	.short	0x0008
        /*0194*/ 	.byte	0x00, 0xf4, 0x21, 0x00


	//----- nvinfo : EIATTR_KPARAM_INFO
	.align		4
.L_58:
        /*0198*/ 	.byte	0x04, 0x17
        /*019a*/ 	.short	(.L_60 - .L_59)
.L_59:
        /*019c*/ 	.word	0x00000000
        /*01a0*/ 	.short	0x0000
        /*01a2*/ 	.short	0x0000
        /*01a4*/ 	.byte	0x00, 0xf4, 0x21, 0x00


	//----- nvinfo : EIATTR_SPARSE_MMA_MASK
	.align		4
.L_60:
        /*01a8*/ 	.byte	0x03, 0x50
        /*01aa*/ 	.short	0x0000


	//----- nvinfo : EIATTR_MAXREG_COUNT
	.align		4
        /*01ac*/ 	.byte	0x03, 0x1b
        /*01ae*/ 	.short	0x00ff


	//----- nvinfo : EIATTR_NUM_BARRIERS
	.align		4
        /*01b0*/ 	.byte	0x02, 0x4c
        /*01b2*/ 	.byte	0x01
	.zero		1


	//----- nvinfo : EIATTR_MERCURY_ISA_VERSION
	.align		4
        /*01b4*/ 	.byte	0x03, 0x5f
        /*01b6*/ 	.short	0x0101


	//----- nvinfo : EIATTR_COOP_GROUP_MASK_REGIDS
	.align		4
        /*01b8*/ 	.byte	0x04, 0x29
        /*01ba*/ 	.short	(.L_62 - .L_61)


	//   ....[0]....
.L_61:
        /*01bc*/ 	.word	0xffffffff


	//   ....[1]....
        /*01c0*/ 	.word	0xffffffff


	//   ....[2]....
        /*01c4*/ 	.word	0xffffffff


	//   ....[3]....
        /*01c8*/ 	.word	0xffffffff


	//   ....[4]....
        /*01cc*/ 	.word	0xffffffff


	//   ....[5]....
        /*01d0*/ 	.word	0xffffffff


	//   ....[6]....
        /*01d4*/ 	.word	0xffffffff


	//   ....[7]....
        /*01d8*/ 	.word	0xffffffff


	//   ....[8]....
        /*01dc*/ 	.word	0xffffffff


	//   ....[9]....
        /*01e0*/ 	.word	0xffffffff


	//   ....[10]....
        /*01e4*/ 	.word	0xffffffff


	//   ....[11]....
        /*01e8*/ 	.word	0xffffffff


	//   ....[12]....
        /*01ec*/ 	.word	0xffffffff


	//   ....[13]....
        /*01f0*/ 	.word	0xffffffff


	//   ....[14]....
        /*01f4*/ 	.word	0xffffffff


	//   ....[15]....
        /*01f8*/ 	.word	0xffffffff


	//   ....[16]....
        /*01fc*/ 	.word	0xffffffff


	//   ....[17]....
        /*0200*/ 	.word	0xffffffff


	//----- nvinfo : EIATTR_COOP_GROUP_INSTR_OFFSETS
	.align		4
.L_62:
        /*0204*/ 	.byte	0x04, 0x28
        /*0206*/ 	.short	(.L_64 - .L_63)


	//   ....[0]....
.L_63:
        /*0208*/ 	.word	0x00000fa0


	//   ....[1]....
        /*020c*/ 	.word	0x00000fb0


	//   ....[2]....
        /*0210*/ 	.word	0x00000fc0


	//   ....[3]....
        /*0214*/ 	.word	0x00000fd0


	//   ....[4]....
        /*0218*/ 	.word	0x00001020


	//   ....[5]....
        /*021c*/ 	.word	0x00001030


	//   ....[6]....
        /*0220*/ 	.word	0x00001040


	//   ....[7]....
        /*0224*/ 	.word	0x00001050


	//   ....[8]....
        /*0228*/ 	.word	0x00001110


	//   ....[9]....
        /*022c*/ 	.word	0x00001200


	//   ....[10]....
        /*0230*/ 	.word	0x00001250


	//   ....[11]....
        /*0234*/ 	.word	0x00001310


	//   ....[12]....
        /*0238*/ 	.word	0x000013b0


	//   ....[13]....
        /*023c*/ 	.word	0x000013e0


	//   ....[14]....
        /*0240*/ 	.word	0x00001440


	//   ....[15]....
        /*0244*/ 	.word	0x00001450


	//   ....[16]....
        /*0248*/ 	.word	0x00001480


	//   ....[17]....
        /*024c*/ 	.word	0x00001500


	//----- nvinfo : EIATTR_EXIT_INSTR_OFFSETS
	.align		4
.L_64:
        /*0250*/ 	.byte	0x04, 0x1c
        /*0252*/ 	.short	(.L_66 - .L_65)


	//   ....[0]....
.L_65:
        /*0254*/ 	.word	0x00002ac0


	//   ....[1]....
        /*0258*/ 	.word	0x00002af0


	//----- nvinfo : EIATTR_REQNTID
	.align		4
.L_66:
        /*025c*/ 	.byte	0x04, 0x10
        /*025e*/ 	.short	(.L_68 - .L_67)
.L_67:
        /*0260*/ 	.word	0x00000100
        /*0264*/ 	.word	0x00000001
        /*0268*/ 	.word	0x00000001


	//----- nvinfo : EIATTR_CBANK_PARAM_SIZE
	.align		4
.L_68:
        /*026c*/ 	.byte	0x03, 0x19
        /*026e*/ 	.short	0x0088


	//----- nvinfo : EIATTR_PARAM_CBANK
	.align		4
        /*0270*/ 	.byte	0x04, 0x0a
        /*0272*/ 	.short	(.L_70 - .L_69)
	.align		4
.L_69:
        /*0274*/ 	.word	index@(.nv.constant0.attn_fwd)
        /*0278*/ 	.short	0x0210
        /*027a*/ 	.short	0x0088


	//----- nvinfo : EIATTR_SW_WAR
	.align		4
.L_70:
        /*027c*/ 	.byte	0x04, 0x36
        /*027e*/ 	.short	(.L_72 - .L_71)
.L_71:
        /*0280*/ 	.word	0x00000008
.L_72:


//--------------------- .nv.callgraph             --------------------------
	.section	.nv.callgraph,"",@"SHT_CUDA_CALLGRAPH"
	.align	4
	.sectionentsize	8
	.align		4
        /*0000*/ 	.word	0x00000000
	.align		4
        /*0004*/ 	.word	0xffffffff
	.align		4
        /*0008*/ 	.word	0x00000000
	.align		4
        /*000c*/ 	.word	0xfffffffe
	.align		4
        /*0010*/ 	.word	0x00000000
	.align		4
        /*0014*/ 	.word	0xfffffffd
	.align		4
        /*0018*/ 	.word	0x00000000
	.align		4
        /*001c*/ 	.word	0xfffffffc


//--------------------- .nv.constant4             --------------------------
	.section	.nv.constant4,"a",@progbits
	.align	8
	.align		8
.nv.constant4:
        /*0000*/ 	.dword	_$_str


//--------------------- .text.attn_fwd            --------------------------
	.section	.text.attn_fwd,"ax",@progbits
	.align	128
        .global         attn_fwd
        .type           attn_fwd,@function
        .size           attn_fwd,(.L_x_3 - attn_fwd)
        .other          attn_fwd,@"STO_CUDA_ENTRY STV_DEFAULT"
attn_fwd:
.text.attn_fwd:
[----:B------:R-:W-:Y:S01]  /*0000*/  LDC R1, c[0x0][0x28] ;  /* 0x00000a00ff017b82 */ /* 0x000fe20000000800 */
[----:B------:R-:W0:Y:S07]  /*0010*/  S2R R0, SR_TID.X ;  /* 0x0000000000007919 */ /* 0x000e2e0000002100 */
[----:B------:R-:W1:Y:S01]  /*0020*/  S2UR UR7, SR_CTAID.Y ;  /* 0x00000000000779c3 */ /* 0x000e620000002600 */
[----:B------:R-:W-:Y:S01]  /*0030*/  ULDC.64 UR4, c[0x0][0x240] ;  /* 0x0000900000047ab9 */ /* 0x000fe20000000a00 */
[----:B------:R-:W-:Y:S01]  /*0040*/  ULDC.64 UR10, c[0x0][0x208] ;  /* 0x00008200000a7ab9 */ /* 0x000fe20000000a00 */
[----:B------:R-:W2:Y:S05]  /*0050*/  S2R R3, SR_CTAID.X ;  /* 0x0000000000037919 */ /* 0x000eaa0000002500 */
[----:B------:R-:W3:Y:S08]  /*0060*/  LDC R15, c[0x0][0x248] ;  /* 0x00009200ff0f7b82 */ /* 0x000ef00000000800 */
[----:B------:R-:W4:Y:S01]  /*0070*/  LDC.64 R24, c[0x0][0x210] ;  /* 0x00008400ff187b82 */ /* 0x000f220000000a00 */
[----:B-1----:R-:W-:-:S04]  /*0080*/  UIMAD UR4, UR7, UR4, URZ ;  /* 0x00000004070472a4 */ /* 0x002fc8000f8e023f */
[----:B------:R-:W-:Y:S01]  /*0090*/  USHF.L.U32 UR6, UR4, 0x1, URZ ;  /* 0x0000000104067899 */ /* 0x000fe2000800063f */
[C---:B0-----:R-:W-:Y:S02]  /*00a0*/  LOP3.LUT R46, R0.reuse, 0x1f, RZ, 0xc0, !PT ;  /* 0x0000001f002e7812 */ /* 0x041fe400078ec0ff */
[----:B------:R-:W-:Y:S02]  /*00b0*/  SHF.R.U32.HI R4, RZ, 0x5, R0 ;  /* 0x00000005ff047819 */ /* 0x000fe40000011600 */
[----:B------:R-:W-:Y:S01]  /*00c0*/  LEA.HI R7, R0, 0x18, RZ, 0x1b ;  /* 0x0000001800077811 */ /* 0x000fe200078fd8ff */
[----:B--2---:R-:W-:Y:S01]  /*00d0*/  IMAD R46, R3, 0x20, R46 ;  /* 0x00000020032e7824 */ /* 0x004fe200078e022e */
[----:B------:R-:W-:-:S03]  /*00e0*/  SGXT.U32 R4, R4, 0x3 ;  /* 0x000000030404781a */ /* 0x000fc60000000000 */
[----:B------:R-:W-:Y:S01]  /*00f0*/  IMAD R2, R46, UR5, RZ ;  /* 0x000000052e027c24 */ /* 0x000fe2000f8e02ff */
[----:B------:R-:W-:Y:S01]  /*0100*/  UIMAD.WIDE UR4, UR4, 0x2, URZ ;  /* 0x00000002040478a5 */ /* 0x000fe2000f8e023f */
[----:B---3--:R-:W-:Y:S02]  /*0110*/  IMAD R5, R4, R15, RZ ;  /* 0x0000000f04057224 */ /* 0x008fe400078e02ff */
[C---:B------:R-:W-:Y:S02]  /*0120*/  IMAD.SHL.U32 R3, R2.reuse, 0x2, RZ ;  /* 0x0000000202037824 */ /* 0x040fe400078e00ff */
[----:B------:R-:W-:Y:S01]  /*0130*/  IMAD.HI R2, R2, 0x2, RZ ;  /* 0x0000000202027827 */ /* 0x000fe200078e02ff */
[----:B------:R-:W-:Y:S02]  /*0140*/  LEA R8, R15, R5, 0x3 ;  /* 0x000000050f087211 */ /* 0x000fe400078e18ff */
[----:B----4-:R-:W-:-:S03]  /*0150*/  IADD3 R24, P0, P1, R3, UR6, R24 ;  /* 0x0000000603187c10 */ /* 0x010fc6000f91e018 */
[----:B------:R-:W-:Y:S01]  /*0160*/  IMAD R9, R15, 0x8, R8 ;  /* 0x000000080f097824 */ /* 0x000fe200078e0208 */
[----:B------:R-:W-:Y:S02]  /*0170*/  IADD3.X R26, R2, UR5, R25, P0, P1 ;  /* 0x00000005021a7c10 */ /* 0x000fe400087e2419 */
[-C--:B------:R-:W-:Y:S02]  /*0180*/  LEA R2, P0, R5, R24.reuse, 0x1 ;  /* 0x0000001805027211 */ /* 0x080fe400078008ff */
[C---:B------:R-:W-:Y:S01]  /*0190*/  LEA R4, P1, R8.reuse, R24, 0x1 ;  /* 0x0000001808047211 */ /* 0x040fe200078208ff */
[----:B------:R-:W-:Y:S01]  /*01a0*/  IMAD R13, R15, 0x10, R9 ;  /* 0x000000100f0d7824 */ /* 0x000fe200078e0209 */
[-C--:B------:R-:W-:Y:S02]  /*01b0*/  LEA.HI.X.SX32 R3, R5, R26.reuse, 0x1, P0 ;  /* 0x0000001a05037211 */ /* 0x080fe400000f0eff */
[----:B------:R-:W-:Y:S01]  /*01c0*/  LEA.HI.X.SX32 R5, R8, R26, 0x1, P1 ;  /* 0x0000001a08057211 */ /* 0x000fe200008f0eff */
[----:B------:R-:W-:Y:S01]  /*01d0*/  IMAD R11, R7, R15, RZ ;  /* 0x0000000f070b7224 */ /* 0x000fe200078e02ff */
[----:B------:R-:W-:Y:S01]  /*01e0*/  LEA.HI R8, R0, 0x38, RZ, 0x1b ;  /* 0x0000003800087811 */ /* 0x000fe200078fd8ff */
[----:B------:R0:W2:Y:S01]  /*01f0*/  LDG.E.U16 R18, desc[UR10][R2.64] ;  /* 0x0000000a02127981 */ /* 0x0000a2000c1e1500 */
[----:B------:R-:W-:-:S02]  /*0200*/  LEA R6, P0, R9, R24, 0x1 ;  /* 0x0000001809067211 */ /* 0x000fc400078008ff */
[----:B------:R-:W-:Y:S01]  /*0210*/  LEA R14, R15, R13, 0x3 ;  /* 0x0000000d0f0e7211 */ /* 0x000fe200078e18ff */
[----:B------:R-:W-:Y:S01]  /*0220*/  IMAD R16, R8, R15, RZ ;  /* 0x0000000f08107224 */ /* 0x000fe200078e02ff */
[----:B------:R-:W-:Y:S01]  /*0230*/  LEA.HI.X.SX32 R7, R9, R26, 0x1, P0 ;  /* 0x0000001a09077211 */ /* 0x000fe200000f0eff */
[----:B------:R1:W3:Y:S01]  /*0240*/  LDG.E.U16 R20, desc[UR10][R4.64] ;  /* 0x0000000a04147981 */ /* 0x0002e2000c1e1500 */
[-C--:B------:R-:W-:Y:S01]  /*0250*/  LEA R8, P0, R11, R24.reuse, 0x1 ;  /* 0x000000180b087211 */ /* 0x080fe200078008ff */
[----:B------:R-:W-:Y:S01]  /*0260*/  IMAD R15, R15, 0x8, R14 ;  /* 0x000000080f0f7824 */ /* 0x000fe200078e020e */
[----:B------:R-:W-:Y:S01]  /*0270*/  LEA R10, P1, R13, R24, 0x1 ;  /* 0x000000180d0a7211 */ /* 0x000fe200078208ff */
[----:B------:R4:W5:Y:S01]  /*0280*/  LDG.E.U16 R22, desc[UR10][R6.64] ;  /* 0x0000000a06167981 */ /* 0x000962000c1e1500 */
[-C--:B------:R-:W-:Y:S02]  /*0290*/  LEA.HI.X.SX32 R9, R11, R26.reuse, 0x1, P0 ;  /* 0x0000001a0b097211 */ /* 0x080fe400000f0eff */
[----:B------:R-:W-:-:S02]  /*02a0*/  LEA.HI.X.SX32 R11, R13, R26, 0x1, P1 ;  /* 0x0000001a0d0b7211 */ /* 0x000fc400008f0eff */
[-C--:B------:R-:W-:Y:S01]  /*02b0*/  LEA R12, P2, R16, R24.reuse, 0x1 ;  /* 0x00000018100c7211 */ /* 0x080fe200078408ff */
[----:B------:R4:W5:Y:S01]  /*02c0*/  LDG.E.U16 R8, desc[UR10][R8.64] ;  /* 0x0000000a08087981 */ /* 0x000962000c1e1500 */
[CC--:B0-----:R-:W-:Y:S02]  /*02d0*/  LEA R2, P0, R14.reuse, R24.reuse, 0x1 ;  /* 0x000000180e027211 */ /* 0x0c1fe400078008ff */
[C---:B-1----:R-:W-:Y:S01]  /*02e0*/  LEA R4, P1, R15.reuse, R24, 0x1 ;  /* 0x000000180f047211 */ /* 0x042fe200078208ff */
[----:B------:R-:W5:Y:S01]  /*02f0*/  LDG.E.U16 R10, desc[UR10][R10.64] ;  /* 0x0000000a0a0a7981 */ /* 0x000f62000c1e1500 */
[-C--:B------:R-:W-:Y:S01]  /*0300*/  LEA.HI.X.SX32 R3, R14, R26.reuse, 0x1, P0 ;  /* 0x0000001a0e037211 */ /* 0x080fe200000f0eff */
[----:B----4-:R-:W0:Y:S01]  /*0310*/  LDC R7, c[0x0][0x280] ;  /* 0x0000a000ff077b82 */ /* 0x010e220000000800 */
[-C--:B------:R-:W-:Y:S02]  /*0320*/  LEA.HI.X.SX32 R13, R16, R26.reuse, 0x1, P2 ;  /* 0x0000001a100d7211 */ /* 0x080fe400010f0eff */
[----:B------:R-:W-:Y:S01]  /*0330*/  LEA.HI.X.SX32 R5, R15, R26, 0x1, P1 ;  /* 0x0000001a0f057211 */ /* 0x000fe200008f0eff */
[----:B------:R-:W4:Y:S04]  /*0340*/  LDG.E.U16 R2, desc[UR10][R2.64] ;  /* 0x0000000a02027981 */ /* 0x000f28000c1e1500 */
[----:B------:R-:W4:Y:S04]  /*0350*/  LDG.E.U16 R4, desc[UR10][R4.64] ;  /* 0x0000000a04047981 */ /* 0x000f28000c1e1500 */
[----:B------:R-:W4:Y:S01]  /*0360*/  LDG.E.U16 R12, desc[UR10][R12.64] ;  /* 0x0000000a0c0c7981 */ /* 0x000f22000c1e1500 */
[----:B------:R-:W1:Y:S01]  /*0370*/  S2UR UR6, SR_CgaCtaId ;  /* 0x00000000000679c3 */ /* 0x000e620000008800 */
[C---:B------:R-:W-:Y:S01]  /*0380*/  LOP3.LUT R6, R0.reuse, 0xc0, RZ, 0xc0, !PT ;  /* 0x000000c000067812 */ /* 0x040fe200078ec0ff */
[----:B------:R-:W-:Y:S01]  /*0390*/  UMOV UR4, 0x400 ;  /* 0x0000040000047882 */ /* 0x000fe20000000000 */
[----:B------:R-:W-:-:S02]  /*03a0*/  IMAD.SHL.U32 R14, R0, 0x2, RZ ;  /* 0x00000002000e7824 */ /* 0x000fc400078e00ff */
[----:B------:R-:W-:Y:S02]  /*03b0*/  SHF.R.U32.HI R45, RZ, 0x2, R6 ;  /* 0x00000002ff2d7819 */ /* 0x000fe40000011606 */
[----:B0-----:R-:W-:Y:S02]  /*03c0*/  ISETP.GE.AND P0, PT, R7, 0x1, PT ;  /* 0x000000010700780c */ /* 0x001fe40003f06270 */
[----:B------:R-:W-:Y:S01]  /*03d0*/  LOP3.LUT R45, R45, 0x1fe, R14, 0x78, !PT ;  /* 0x000001fe2d2d7812 */ /* 0x000fe200078e780e */
[----:B-1----:R-:W-:Y:S01]  /*03e0*/  ULEA UR6, UR6, UR4, 0x18 ;  /* 0x0000000406067291 */ /* 0x002fe2000f8ec03f */
[----:B------:R-:W-:Y:S01]  /*03f0*/  MOV R44, 0x3f800000 ;  /* 0x3f800000002c7802 */ /* 0x000fe20000000f00 */
[----:B------:R-:W-:Y:S01]  /*0400*/  IMAD.MOV.U32 R39, RZ, RZ, -0x800000 ;  /* 0xff800000ff277424 */ /* 0x000fe200078e00ff */
[----:B------:R-:W-:Y:S01]  /*0410*/  MOV R51, 0xff800000 ;  /* 0xff80000000337802 */ /* 0x000fe20000000f00 */
[----:B------:R-:W-:Y:S01]  /*0420*/  IMAD.MOV.U32 R38, RZ, RZ, -0x800000 ;  /* 0xff800000ff267424 */ /* 0x000fe200078e00ff */
[----:B------:R-:W-:Y:S01]  /*0430*/  MOV R42, 0x3f800000 ;  /* 0x3f800000002a7802 */ /* 0x000fe20000000f00 */
[----:B------:R-:W-:Y:S01]  /*0440*/  IMAD.MOV.U32 R68, RZ, RZ, -0x800000 ;  /* 0xff800000ff447424 */ /* 0x000fe200078e00ff */
[----:B------:R-:W-:Y:S01]  /*0450*/  CS2R R16, SRZ ;  /* 0x0000000000107805 */ /* 0x000fe2000001ff00 */
[----:B------:R-:W-:Y:S01]  /*0460*/  IMAD.MOV.U32 R43, RZ, RZ, 0x3f800000 ;  /* 0x3f800000ff2b7424 */ /* 0x000fe200078e00ff */
[----:B------:R-:W-:Y:S01]  /*0470*/  CS2R R24, SRZ ;  /* 0x0000000000187805 */ /* 0x000fe2000001ff00 */
[----:B------:R-:W-:Y:S01]  /*0480*/  IMAD.MOV.U32 R41, RZ, RZ, 0x3f800000 ;  /* 0x3f800000ff297424 */ /* 0x000fe200078e00ff */
[----:B------:R-:W-:-:S02]  /*0490*/  CS2R R26, SRZ ;  /* 0x00000000001a7805 */ /* 0x000fc4000001ff00 */
[C---:B------:R-:W-:Y:S02]  /*04a0*/  LOP3.LUT R9, R0.reuse, 0xff, RZ, 0xc0, !PT ;  /* 0x000000ff00097812 */ /* 0x040fe400078ec0ff */
[----:B------:R-:W-:Y:S01]  /*04b0*/  LOP3.LUT R7, R0, 0x3f, RZ, 0xc0, !PT ;  /* 0x0000003f00077812 */ /* 0x000fe200078ec0ff */
[----:B--2---:R0:W-:Y:S04]  /*04c0*/  STS.U16 [R45+UR6], R18 ;  /* 0x000000122d007988 */ /* 0x0041e80008000406 */
[----:B---3--:R-:W-:Y:S04]  /*04d0*/  STS.U16 [R45+UR6+0x200], R20 ;  /* 0x000200142d007988 */ /* 0x008fe80008000406 */
[----:B-----5:R-:W-:Y:S01]  /*04e0*/  STS.U16 [R45+UR6+0x400], R22 ;  /* 0x000400162d007988 */ /* 0x020fe20008000406 */
[----:B0-----:R-:W-:-:S03]  /*04f0*/  CS2R R18, SRZ ;  /* 0x0000000000127805 */ /* 0x001fc6000001ff00 */
[----:B------:R0:W-:Y:S04]  /*0500*/  STS.U16 [R45+UR6+0x600], R8 ;  /* 0x000600082d007988 */ /* 0x0001e80008000406 */
[----:B------:R-:W-:Y:S04]  /*0510*/  STS.U16 [R45+UR6+0x800], R10 ;  /* 0x0008000a2d007988 */ /* 0x000fe80008000406 */
[----:B----4-:R-:W-:Y:S01]  /*0520*/  STS.U16 [R45+UR6+0xa00], R2 ;  /* 0x000a00022d007988 */ /* 0x010fe20008000406 */
[----:B0-----:R-:W-:-:S03]  /*0530*/  IMAD.SHL.U32 R8, R0, 0x20, RZ ;  /* 0x0000002000087824 */ /* 0x001fc600078e00ff */
[----:B------:R0:W-:Y:S04]  /*0540*/  STS.U16 [R45+UR6+0xc00], R4 ;  /* 0x000c00042d007988 */ /* 0x0001e80008000406 */
[----:B------:R1:W-:Y:S01]  /*0550*/  STS.U16 [R45+UR6+0xe00], R12 ;  /* 0x000e000c2d007988 */ /* 0x0003e20008000406 */
[----:B0-----:R-:W-:Y:S02]  /*0560*/  SHF.L.U32 R4, R0, 0x4, RZ ;  /* 0x0000000400047819 */ /* 0x001fe400000006ff */
[----:B-1----:R-:W-:Y:S01]  /*0570*/  SHF.R.U32.HI R12, RZ, 0x4, R0 ;  /* 0x00000004ff0c7819 */ /* 0x002fe20000011600 */
[----:B------:R-:W-:Y:S06]  /*0580*/  @!P0 BRA `(.L_x_0) ;  /* 0x0000001000ec8947 */ /* 0x000fec0003800000 */
[----:B------:R-:W-:Y:S01]  /*0590*/  SHF.R.U32.HI R3, RZ, 0x3, R9 ;  /* 0x00000003ff037819 */ /* 0x000fe20000011609 */
[----:B------:R-:W-:Y:S01]  /*05a0*/  IMAD.SHL.U32 R6, R0, 0x8, RZ ;  /* 0x0000000800067824 */ /* 0x000fe200078e00ff */
[----:B------:R-:W-:Y:S01]  /*05b0*/  LOP3.LUT R2, R14, 0x38, RZ, 0xc0, !PT ;  /* 0x000000380e027812 */ /* 0x000fe200078ec0ff */
[----:B------:R-:W-:Y:S01]  /*05c0*/  IMAD.SHL.U32 R17, R9, 0x8, RZ ;  /* 0x0000000809117824 */ /* 0x000fe200078e00ff */
[----:B------:R-:W-:Y:S01]  /*05d0*/  LOP3.LUT R10, R3, 0x4, RZ, 0xc0, !PT ;  /* 0x00000004030a7812 */ /* 0x000fe200078ec0ff */
[----:B------:R-:W-:Y:S01]  /*05e0*/  ULDC UR4, c[0x0][0x258] ;  /* 0x0000960000047ab9 */ /* 0x000fe20000000800 */
[----:B------:R-:W-:Y:S01]  /*05f0*/  LOP3.LUT R5, R0, 0x7, RZ, 0xc0, !PT ;  /* 0x0000000700057812 */ /* 0x000fe200078ec0ff */
[----:B------:R-:W-:Y:S01]  /*0600*/  VIADD R3, R2, UR6 ;  /* 0x0000000602037c36 */ /* 0x000fe20008000000 */
[----:B------:R-:W-:Y:S01]  /*0610*/  LOP3.LUT R16, R0, 0x20, RZ, 0xc0, !PT ;  /* 0x0000002000107812 */ /* 0x000fe200078ec0ff */
[----:B------:R-:W0:Y:S01]  /*0620*/  LDC R23, c[0x0][0x268] ;  /* 0x00009a00ff177b82 */ /* 0x000e220000000800 */
[----:B------:R-:W-:Y:S01]  /*0630*/  LOP3.LUT R6, R6, 0x30, RZ, 0xc0, !PT ;  /* 0x0000003006067812 */ /* 0x000fe200078ec0ff */
[----:B------:R-:W-:Y:S01]  /*0640*/  IMAD.SHL.U32 R15, R5, 0x10, RZ ;  /* 0x00000010050f7824 */ /* 0x000fe200078e00ff */
[----:B------:R-:W-:Y:S01]  /*0650*/  IADD3 R3, R3, R10, RZ ;  /* 0x0000000a03037210 */ /* 0x000fe20007ffe0ff */
[----:B------:R-:W-:Y:S01]  /*0660*/  IMAD R20, R5, 0x4, R16 ;  /* 0x0000000405147824 */ /* 0x000fe200078e0210 */
[----:B------:R-:W-:Y:S01]  /*0670*/  SHF.R.S32.HI R18, RZ, 0x2, R0 ;  /* 0x00000002ff127819 */ /* 0x000fe20000011400 */
[----:B------:R-:W-:Y:S01]  /*0680*/  IMAD.MOV.U32 R44, RZ, RZ, 0x3f800000 ;  /* 0x3f800000ff2c7424 */ /* 0x000fe200078e00ff */
[----:B------:R-:W-:Y:S01]  /*0690*/  LOP3.LUT R17, R17, 0x700, RZ, 0xc0, !PT ;  /* 0x0000070011117812 */ /* 0x000fe200078ec0ff */
[----:B------:R-:W1:Y:S01]  /*06a0*/  LDC.64 R10, c[0x0][0x250] ;  /* 0x00009400ff0a7b82 */ /* 0x000e620000000a00 */
[----:B------:R-:W-:Y:S01]  /*06b0*/  LOP3.LUT R15, R15, 0x30, R14, 0x78, !PT ;  /* 0x000000300f0f7812 */ /* 0x000fe200078e780e */
[----:B------:R-:W-:Y:S01]  /*06c0*/  IMAD.MOV.U32 R50, RZ, RZ, -0x800000 ;  /* 0xff800000ff327424 */ /* 0x000fe200078e00ff */
[----:B------:R-:W-:Y:S01]  /*06d0*/  LEA R13, R5, R6, 0x6 ;  /* 0x00000006050d7211 */ /* 0x000fe200078e30ff */
[----:B------:R-:W-:Y:S01]  /*06e0*/  IMAD.MOV.U32 R49, RZ, RZ, -0x800000 ;  /* 0xff800000ff317424 */ /* 0x000fe200078e00ff */
[----:B------:R-:W-:Y:S01]  /*06f0*/  SGXT R6, R18, 0x1 ;  /* 0x000000011206781a */ /* 0x000fe20000000200 */
[----:B------:R-:W-:Y:S01]  /*0700*/  IMAD.MOV.U32 R47, RZ, RZ, -0x800000 ;  /* 0xff800000ff2f7424 */ /* 0x000fe200078e00ff */
[----:B------:R-:W-:Y:S01]  /*0710*/  LOP3.LUT R18, R17, 0x100, R4, 0xf8, !PT ;  /* 0x0000010011127812 */ /* 0x000fe200078ef804 */
[----:B------:R-:W-:Y:S01]  /*0720*/  IMAD.U32 R4, R20, 0x20, R15 ;  /* 0x0000002014047824 */ /* 0x000fe200078e000f */
[----:B------:R-:W-:Y:S01]  /*0730*/  LOP3.LUT R15, R6, 0x90, RZ, 0xc0, !PT ;  /* 0x00000090060f7812 */ /* 0x000fe200078ec0ff */
[----:B------:R-:W-:Y:S01]  /*0740*/  IMAD.MOV.U32 R43, RZ, RZ, 0x3f800000 ;  /* 0x3f800000ff2b7424 */ /* 0x000fe200078e00ff */
[----:B------:R-:W-:Y:S01]  /*0750*/  SHF.R.U32.HI R16, RZ, 0x1, R16 ;  /* 0x00000001ff107819 */ /* 0x000fe20000011610 */
[----:B------:R-:W-:Y:S01]  /*0760*/  IMAD.MOV.U32 R41, RZ, RZ, 0x3f800000 ;  /* 0x3f800000ff297424 */ /* 0x000fe200078e00ff */
[----:B------:R-:W-:-:S02]  /*0770*/  SHF.R.S32.HI R5, RZ, 0x6, R0 ;  /* 0x00000006ff057819 */ /* 0x000fc40000011400 */
[----:B------:R-:W-:Y:S02]  /*0780*/  CS2R R24, SRZ ;  /* 0x0000000000187805 */ /* 0x000fe4000001ff00 */
[----:B------:R-:W-:Y:S02]  /*0790*/  LOP3.LUT R6, R8, 0x360, RZ, 0xc0, !PT ;  /* 0x0000036008067812 */ /* 0x000fe400078ec0ff */
[----:B------:R-:W-:Y:S02]  /*07a0*/  CS2R R26, SRZ ;  /* 0x00000000001a7805 */ /* 0x000fe4000001ff00 */
[----:B------:R-:W-:Y:S01]  /*07b0*/  LOP3.LUT R19, R18, R15, RZ, 0xfc, !PT ;  /* 0x0000000f12137212 */ /* 0x000fe200078efcff */
[----:B------:R-:W-:Y:S01]  /*07c0*/  ULDC UR9, c[0x0][0x238] ;  /* 0x00008e0000097ab9 */ /* 0x000fe20000000800 */
[----:B------:R-:W-:Y:S02]  /*07d0*/  LOP3.LUT R17, R15, R16, RZ, 0x3c, !PT ;  /* 0x000000100f117212 */ /* 0x000fe400078e3cff */
[----:B------:R-:W-:-:S02]  /*07e0*/  SGXT R5, R5, 0x1 ;  /* 0x000000010505781a */ /* 0x000fc40000000200 */
[----:B------:R-:W-:Y:S01]  /*07f0*/  LOP3.LUT R20, R19, 0x10, R14, 0x78, !PT ;  /* 0x0000001013147812 */ /* 0x000fe200078e780e */
[----:B-1----:R-:W-:Y:S01]  /*0800*/  IMAD R10, R10, UR7, RZ ;  /* 0x000000070a0a7c24 */ /* 0x002fe2000f8e02ff */
[----:B------:R-:W-:Y:S02]  /*0810*/  IADD3 R6, R17, UR6, R6 ;  /* 0x0000000611067c10 */ /* 0x000fe4000fffe006 */
[----:B------:R-:W-:Y:S02]  /*0820*/  LOP3.LUT R17, R15, 0x160, R8, 0xf8, !PT ;  /* 0x000001600f117812 */ /* 0x000fe400078ef808 */
[----:B------:R-:W-:Y:S01]  /*0830*/  LOP3.LUT R19, R8, 0x60, RZ, 0xc0, !PT ;  /* 0x0000006008137812 */ /* 0x000fe200078ec0ff */
[----:B------:R-:W-:Y:S01]  /*0840*/  IMAD R8, R7, UR4, RZ ;  /* 0x0000000407087c24 */ /* 0x000fe2000f8e02ff */
[----:B------:R-:W-:Y:S01]  /*0850*/  LOP3.LUT R5, R5, 0x90, RZ, 0xc0, !PT ;  /* 0x0000009005057812 */ /* 0x000fe200078ec0ff */
[----:B------:R-:W-:Y:S01]  /*0860*/  IMAD.SHL.U32 R7, R10, 0x2, RZ ;  /* 0x000000020a077824 */ /* 0x000fe200078e00ff */
[--C-:B------:R-:W-:Y:S01]  /*0870*/  LOP3.LUT R18, R13, 0x10, R14.reuse, 0x78, !PT ;  /* 0x000000100d127812 */ /* 0x100fe200078e780e */
[----:B------:R-:W-:Y:S01]  /*0880*/  ULDC.64 UR4, c[0x0][0x218] ;  /* 0x0000860000047ab9 */ /* 0x000fe20000000a00 */
[----:B------:R-:W-:Y:S01]  /*0890*/  LOP3.LUT R5, R5, 0x17e, R14, 0x78, !PT ;  /* 0x0000017e05057812 */ /* 0x000fe200078e780e */
[C---:B------:R-:W-:Y:S01]  /*08a0*/  IMAD.HI R13, R8.reuse, 0x2, RZ ;  /* 0x00000002080d7827 */ /* 0x040fe200078e02ff */
[----:B------:R-:W-:-:S02]  /*08b0*/  SHF.L.U32 R14, R8, 0x1, RZ ;  /* 0x00000001080e7819 */ /* 0x000fc400000006ff */
[----:B------:R-:W-:Y:S01]  /*08c0*/  SHF.R.U32.HI R16, RZ, 0x6, R0 ;  /* 0x00000006ff107819 */ /* 0x000fe20000011600 */
[----:B------:R-:W-:Y:S01]  /*08d0*/  IMAD.HI R10, R10, 0x2, RZ ;  /* 0x000000020a0a7827 */ /* 0x000fe200078e02ff */
[----:B------:R-:W-:Y:S02]  /*08e0*/  IADD3 R61, P0, P1, R14, UR4, R7 ;  /* 0x000000040e3d7c10 */ /* 0x000fe4000f91e007 */
[----:B------:R-:W-:Y:S02]  /*08f0*/  SGXT.U32 R16, R16, 0x2 ;  /* 0x000000021010781a */ /* 0x000fe40000000000 */
[----:B------:R-:W-:Y:S02]  /*0900*/  IADD3 R7, R20, UR6, R19 ;  /* 0x0000000614077c10 */ /* 0x000fe4000fffe013 */
[----:B------:R-:W1:Y:S01]  /*0910*/  LDC.64 R20, c[0x0][0x220] ;  /* 0x00008800ff147b82 */ /* 0x000e620000000a00 */
[----:B------:R-:W-:Y:S01]  /*0920*/  IMAD R16, R16, R11, RZ ;  /* 0x0000000b10107224 */ /* 0x000fe200078e02ff */
[----:B------:R-:W-:Y:S01]  /*0930*/  IADD3.X R19, R13, UR5, R10, P0, P1 ;  /* 0x000000050d137c10 */ /* 0x000fe200087e240a */
[----:B------:R-:W-:Y:S01]  /*0940*/  ULDC.64 UR4, c[0x0][0x260] ;  /* 0x0000980000047ab9 */ /* 0x000fe20000000a00 */
[----:B------:R-:W-:Y:S01]  /*0950*/  LOP3.LUT R15, R0, 0x10, RZ, 0xc0, !PT ;  /* 0x00000010000f7812 */ /* 0x000fe200078ec0ff */
[----:B------:R-:W-:Y:S01]  /*0960*/  UIMAD UR4, UR7, UR4, URZ ;  /* 0x00000004070472a4 */ /* 0x000fe2000f8e023f */
[----:B------:R-:W-:-:S02]  /*0970*/  LEA R10, R11, R16, 0x2 ;  /* 0x000000100b0a7211 */ /* 0x000fc400078e10ff */
[C---:B------:R-:W-:Y:S01]  /*0980*/  LOP3.LUT P1, RZ, R0.reuse, 0x3, RZ, 0xc0, !PT ;  /* 0x0000000300ff7812 */ /* 0x040fe2000782c0ff */
[----:B------:R-:W-:Y:S01]  /*0990*/  USHF.L.U32 UR8, UR4, 0x1, URZ ;  /* 0x0000000104087899 */ /* 0x000fe2000800063f */
[C---:B------:R-:W-:Y:S01]  /*09a0*/  LOP3.LUT P0, RZ, R0.reuse, 0x1, RZ, 0xc0, !PT ;  /* 0x0000000100ff7812 */ /* 0x040fe2000780c0ff */
[----:B------:R-:W-:Y:S01]  /*09b0*/  IMAD R14, R11, 0x4, R10 ;  /* 0x000000040b0e7824 */ /* 0x000fe200078e020a */
[----:B------:R-:W-:Y:S01]  /*09c0*/  LOP3.LUT R13, R0, 0xf, RZ, 0xc0, !PT ;  /* 0x0000000f000d7812 */ /* 0x000fe200078ec0ff */
[----:B------:R-:W-:Y:S01]  /*09d0*/  IMAD R15, R15, 0x20, R18 ;  /* 0x000000200f0f7824 */ /* 0x000fe200078e0212 */
[----:B------:R-:W-:Y:S01]  /*09e0*/  LOP3.LUT R8, R17, 0x10, R0, 0x78, !PT ;  /* 0x0000001011087812 */ /* 0x000fe200078e7800 */
[----:B------:R-:W-:Y:S01]  /*09f0*/  IMAD R11, R11, 0x4, R14 ;  /* 0x000000040b0b7824 */ /* 0x000fe200078e020e */
[----:B------:R-:W-:Y:S01]  /*0a00*/  SHF.R.U32.HI R0, RZ, 0x4, R0 ;  /* 0x00000004ff007819 */ /* 0x000fe20000011600 */
[----:B------:R-:W-:Y:S01]  /*0a10*/  IMAD R13, R13, UR5, RZ ;  /* 0x000000050d0d7c24 */ /* 0x000fe2000f8e02ff */
[-C--:B------:R-:W-:Y:S01]  /*0a20*/  LEA R66, P2, R16, R61.reuse, 0x1 ;  /* 0x0000003d10427211 */ /* 0x080fe200078408ff */
[----:B------:R-:W-:Y:S01]  /*0a30*/  UIMAD.WIDE UR4, UR4, 0x2, URZ ;  /* 0x00000002040478a5 */ /* 0x000fe2000f8e023f */
[----:B------:R-:W-:Y:S01]  /*0a40*/  SGXT.U32 R0, R0, 0x4 ;  /* 0x000000040000781a */ /* 0x000fe20000000000 */
[----:B------:R-:W-:Y:S01]  /*0a50*/  IMAD.SHL.U32 R17, R13, 0x2, RZ ;  /* 0x000000020d117824 */ /* 0x000fe200078e00ff */
[----:B------:R-:W-:-:S02]  /*0a60*/  LEA R64, P3, R10, R61, 0x1 ;  /* 0x0000003d0a407211 */ /* 0x000fc400078608ff */
[----:B------:R-:W-:Y:S01]  /*0a70*/  IADD3 R12, R12, 0x30, RZ ;  /* 0x000000300c0c7810 */ /* 0x000fe20007ffe0ff */
[----:B0-----:R-:W-:Y:S01]  /*0a80*/  IMAD R18, R0, R23, RZ ;  /* 0x0000001700127224 */ /* 0x001fe200078e02ff */
[----:B------:R-:W-:Y:S01]  /*0a90*/  LEA R60, P5, R11, R61, 0x1 ;  /* 0x0000003d0b3c7211 */ /* 0x000fe200078a08ff */
[----:B------:R-:W-:Y:S01]  /*0aa0*/  IMAD.HI R0, R13, 0x2, RZ ;  /* 0x000000020d007827 */ /* 0x000fe200078e02ff */
[-C--:B------:R-:W-:Y:S01]  /*0ab0*/  LEA.HI.X.SX32 R67, R16, R19.reuse, 0x1, P2 ;  /* 0x0000001310437211 */ /* 0x080fe200010f0eff */
[----:B------:R-:W-:Y:S01]  /*0ac0*/  UMOV UR4, URZ ;  /* 0x0000003f00047c82 */ /* 0x000fe20008000000 */
[----:B------:R-:W-:Y:S01]  /*0ad0*/  LEA.HI.X.SX32 R65, R10, R19, 0x1, P3 ;  /* 0x000000130a417211 */ /* 0x000fe200018f0eff */
[----:B------:R-:W-:Y:S01]  /*0ae0*/  IMAD R10, R23, 0x10, R18 ;  /* 0x00000010170a7824 */ /* 0x000fe200078e0212 */
[----:B-1----:R-:W-:Y:S01]  /*0af0*/  IADD3 R17, P2, P3, R17, UR8, R20 ;  /* 0x0000000811117c10 */ /* 0x002fe2000fb5e014 */
[----:B------:R-:W-:Y:S01]  /*0b00*/  IMAD R12, R12, R23, RZ ;  /* 0x000000170c0c7224 */ /* 0x000fe200078e02ff */
[----:B------:R-:W-:-:S02]  /*0b10*/  LEA R62, P4, R14, R61, 0x1 ;  /* 0x0000003d0e3e7211 */ /* 0x000fc400078808ff */
[-C--:B------:R-:W-:Y:S02]  /*0b20*/  LEA.HI.X.SX32 R61, R11, R19.reuse, 0x1, P5 ;  /* 0x000000130b3d7211 */ /* 0x080fe400028f0eff */
[----:B------:R-:W-:Y:S02]  /*0b30*/  IADD3.X R11, R0, UR5, R21, P2, P3 ;  /* 0x00000005000b7c10 */ /* 0x000fe400097e6415 */
[----:B------:R-:W-:Y:S02]  /*0b40*/  LEA R0, R23, R10, 0x4 ;  /* 0x0000000a17007211 */ /* 0x000fe400078e20ff */
[----:B------:R-:W-:Y:S02]  /*0b50*/  LEA.HI.X.SX32 R63, R14, R19, 0x1, P4 ;  /* 0x000000130e3f7211 */ /* 0x000fe400020f0eff */
[-C--:B------:R-:W-:Y:S02]  /*0b60*/  LEA R58, P2, R18, R17.reuse, 0x1 ;  /* 0x00000011123a7211 */ /* 0x080fe400078408ff */
[----:B------:R-:W-:-:S02]  /*0b70*/  LEA R56, P3, R10, R17, 0x1 ;  /* 0x000000110a387211 */ /* 0x000fc400078608ff */
[-C--:B------:R-:W-:Y:S02]  /*0b80*/  LEA R52, P5, R12, R17.reuse, 0x1 ;  /* 0x000000110c347211 */ /* 0x080fe400078a08ff */
[----:B------:R-:W-:Y:S02]  /*0b90*/  LEA R54, P4, R0, R17, 0x1 ;  /* 0x0000001100367211 */ /* 0x000fe400078808ff */
[----:B------:R-:W-:Y:S02]  /*0ba0*/  CS2R R16, SRZ ;  /* 0x0000000000107805 */ /* 0x000fe4000001ff00 */
[-C--:B------:R-:W-:Y:S02]  /*0bb0*/  LEA.HI.X.SX32 R59, R18, R11.reuse, 0x1, P2 ;  /* 0x0000000b123b7211 */ /* 0x080fe400010f0eff */
[----:B------:R-:W-:Y:S02]  /*0bc0*/  CS2R R18, SRZ ;  /* 0x0000000000127805 */ /* 0x000fe4000001ff00 */
[----:B------:R-:W-:-:S02]  /*0bd0*/  LEA.HI.X.SX32 R57, R10, R11, 0x1, P3 ;  /* 0x0000000b0a397211 */ /* 0x000fc400018f0eff */
[-C--:B------:R-:W-:Y:S02]  /*0be0*/  LEA.HI.X.SX32 R53, R12, R11.reuse, 0x1, P5 ;  /* 0x0000000b0c357211 */ /* 0x080fe400028f0eff */
[----:B------:R-:W-:Y:S01]  /*0bf0*/  LEA.HI.X.SX32 R55, R0, R11, 0x1, P4 ;  /* 0x0000000b00377211 */ /* 0x000fe200020f0eff */
[----:B------:R-:W-:Y:S01]  /*0c00*/  IMAD.MOV.U32 R0, RZ, RZ, RZ ;  /* 0x000000ffff007224 */ /* 0x000fe200078e00ff */
[C---:B------:R-:W-:Y:S02]  /*0c10*/  ISETP.GE.U32.AND P2, PT, R9.reuse, 0x40, PT ;  /* 0x000000400900780c */ /* 0x040fe40003f46070 */
[C---:B------:R-:W-:Y:S02]  /*0c20*/  ISETP.LT.U32.AND P1, PT, R9.reuse, 0x40, !P1 ;  /* 0x000000400900780c */ /* 0x040fe40004f21070 */
[C---:B------:R-:W-:Y:S02]  /*0c30*/  ISETP.LT.U32.AND P0, PT, R9.reuse, 0x40, !P0 ;  /* 0x000000400900780c */ /* 0x040fe40004701070 */
[----:B------:R-:W-:-:S02]  /*0c40*/  LEA R9, R9, UR6, 0x2 ;  /* 0x0000000609097c11 */ /* 0x000fc4000f8e10ff */
[----:B------:R-:W-:Y:S02]  /*0c50*/  LOP3.LUT R40, R45, 0x40, RZ, 0x3c, !PT ;  /* 0x000000402d287812 */ /* 0x000fe400078e3cff */
[----:B------:R-:W-:Y:S02]  /*0c60*/  MOV R12, RZ ;  /* 0x000000ff000c7202 */ /* 0x000fe40000000f00 */
[----:B------:R-:W-:Y:S02]  /*0c70*/  MOV R48, 0xff800000 ;  /* 0xff80000000307802 */ /* 0x000fe40000000f00 */
[----:B------:R-:W-:Y:S02]  /*0c80*/  MOV R42, 0x3f800000 ;  /* 0x3f800000002a7802 */ /* 0x000fe40000000f00 */
[----:B------:R-:W-:Y:S02]  /*0c90*/  LOP3.LUT R10, R4, 0x40, RZ, 0x3c, !PT ;  /* 0x00000040040a7812 */ /* 0x000fe400078e3cff */
[----:B------:R-:W-:-:S07]  /*0ca0*/  LOP3.LUT R14, R15, 0x20, RZ, 0x3c, !PT ;  /* 0x000000200f0e7812 */ /* 0x000fce00078e3cff */
.L_x_1:
[----:B------:R-:W-:-:S04]  /*0cb0*/  IMAD.WIDE R22, R12, 0x2, R66 ;  /* 0x000000020c167825 */ /* 0x000fc800078e0242 */
[C---:B------:R-:W-:Y:S01]  /*0cc0*/  IMAD.WIDE R20, R12.reuse, 0x2, R62 ;  /* 0x000000020c147825 */ /* 0x040fe200078e023e */
[----:B------:R-:W2:Y:S03]  /*0cd0*/  LDG.E.U16 R68, desc[UR10][R22.64] ;  /* 0x0000000a16447981 */ /* 0x000ea6000c1e1500 */
[C---:B------:R-:W-:Y:S01]  /*0ce0*/  IMAD.WIDE R38, R12.reuse, 0x2, R64 ;  /* 0x000000020c267825 */ /* 0x040fe200078e0240 */
[----:B------:R-:W3:Y:S03]  /*0cf0*/  LDG.E.U16 R70, desc[UR10][R20.64] ;  /* 0x0000000a14467981 */ /* 0x000ee6000c1e1500 */
[----:B------:R-:W-:Y:S01]  /*0d00*/  IMAD.WIDE R36, R12, 0x2, R60 ;  /* 0x000000020c247825 */ /* 0x000fe200078e023c */
[----:B------:R-:W4:Y:S04]  /*0d10*/  LDG.E.U16 R51, desc[UR10][R38.64] ;  /* 0x0000000a26337981 */ /* 0x000f28000c1e1500 */
[----:B------:R-:W5:Y:S01]  /*0d20*/  LDG.E.U16 R69, desc[UR10][R36.64] ;  /* 0x0000000a24457981 */ /* 0x000f62000c1e1500 */
[----:B------:R-:W-:Y:S06]  /*0d30*/  BAR.SYNC.DEFER_BLOCKING 0x0 ;  /* 0x0000000000007b1d */ /* 0x000fec0000010000 */
[----:B--2---:R-:W-:Y:S04]  /*0d40*/  STS.U16 [R45+UR6+0x1000], R68 ;  /* 0x001000442d007988 */ /* 0x004fe80008000406 */
[----:B---3--:R-:W-:Y:S04]  /*0d50*/  STS.U16 [R45+UR6+0x1400], R70 ;  /* 0x001400462d007988 */ /* 0x008fe80008000406 */
[----:B----4-:R-:W-:Y:S04]  /*0d60*/  STS.U16 [R40+UR6+0x1200], R51 ;  /* 0x0012003328007988 */ /* 0x010fe80008000406 */
[----:B-----5:R-:W-:Y:S01]  /*0d70*/  STS.U16 [R40+UR6+0x1600], R69 ;  /* 0x0016004528007988 */ /* 0x020fe20008000406 */
[----:B------:R-:W-:Y:S06]  /*0d80*/  BAR.SYNC.DEFER_BLOCKING 0x0 ;  /* 0x0000000000007b1d */ /* 0x000fec0000010000 */
[----:B------:R-:W-:Y:S04]  /*0d90*/  LDSM.16.MT88.4 R32, [R15+UR6] ;  /* 0x000000060f20783b */ /* 0x000fe80008004200 */
[----:B------:R-:W0:Y:S04]  /*0da0*/  LDSM.16.M88.4 R28, [R4+UR6+0x1000] ;  /* 0x00100006041c783b */ /* 0x000e280008000200 */
[----:B------:R-:W1:Y:S04]  /*0db0*/  LDSM.16.MT88.4 R20, [R15+UR6+0x400] ;  /* 0x000400060f14783b */ /* 0x000e680008004200 */
[----:B------:R-:W-:Y:S01]  /*0dc0*/  LDSM.16.MT88.4 R36, [R14+UR6+0x400] ;  /* 0x000400060e24783b */ /* 0x000fe20008004200 */
[----:B0-----:R-:W-:-:S15]  /*0dd0*/  HMMA.16816.F32.BF16 R32, R32, R28, RZ ;  /* 0x0000001c2020723c */ /* 0x001fde00000418ff */
[----:B------:R-:W-:-:S09]  /*0de0*/  NOP ;  /* 0x0000000000007918 */ /* 0x000fd20000000000 */
[----:B-1----:R-:W-:Y:S01]  /*0df0*/  HMMA.16816.F32.BF16 R20, R20, R30, R32 ;  /* 0x0000001e1414723c */ /* 0x002fe20000041820 */
[----:B------:R-:W0:Y:S05]  /*0e00*/  LDSM.16.MT88.4 R32, [R14+UR6] ;  /* 0x000000060e20783b */ /* 0x000e2a0008004200 */
[----:B0-----:R-:W-:-:S15]  /*0e10*/  HMMA.16816.F32.BF16 R32, R32, R28, RZ ;  /* 0x0000001c2020723c */ /* 0x001fde00000418ff */
[----:B------:R-:W-:-:S09]  /*0e20*/  NOP ;  /* 0x0000000000007918 */ /* 0x000fd20000000000 */
[----:B------:R-:W-:Y:S01]  /*0e30*/  HMMA.16816.F32.BF16 R32, R36, R30, R32 ;  /* 0x0000001e2420723c */ /* 0x000fe20000041820 */
[----:B------:R-:W-:Y:S04]  /*0e40*/  LDSM.16.MT88.4 R36, [R15+UR6+0x800] ;  /* 0x000800060f24783b */ /* 0x000fe80008004200 */
[----:B------:R-:W0:Y:S02]  /*0e50*/  LDSM.16.M88.4 R28, [R10+UR6+0x1000] ;  /* 0x001000060a1c783b */ /* 0x000e240008000200 */
[----:B0-----:R-:W-:Y:S02]  /*0e60*/  HMMA.16816.F32.BF16 R20, R36, R28, R20 ;  /* 0x0000001c2414723c */ /* 0x001fe40000041814 */
[----:B------:R-:W0:-:S15]  /*0e70*/  LDSM.16.MT88.4 R36, [R14+UR6+0x800] ;  /* 0x000800060e24783b */ /* 0x000e1e0008004200 */
[----:B0-----:R-:W-:Y:S01]  /*0e80*/  HMMA.16816.F32.BF16 R32, R36, R28, R32 ;  /* 0x0000001c2420723c */ /* 0x001fe20000041820 */
[----:B------:R-:W0:Y:S06]  /*0e90*/  LDSM.16.MT88.4 R36, [R15+UR6+0xc00] ;  /* 0x000c00060f24783b */ /* 0x000e2c0008004200 */
[----:B0-----:R-:W-:Y:S01]  /*0ea0*/  HMMA.16816.F32.BF16 R20, R36, R30, R20 ;  /* 0x0000001e2414723c */ /* 0x001fe20000041814 */
[----:B------:R-:W0:-:S15]  /*0eb0*/  LDSM.16.MT88.4 R36, [R14+UR6+0xc00] ;  /* 0x000c00060e24783b */ /* 0x000e1e0008004200 */
[----:B------:R-:W-:-:S01]  /*0ec0*/  NOP ;  /* 0x0000000000007918 */ /* 0x000fc20000000000 */
[----:B0-----:R-:W-:Y:S07]  /*0ed0*/  HMMA.16816.F32.BF16 R32, R36, R30, R32 ;  /* 0x0000001e2420723c */ /* 0x001fee0000041820 */
[----:B------:R-:W-:Y:S01]  /*0ee0*/  FMUL R28, R20, UR9 ;  /* 0x00000009141c7c20 */ /* 0x000fe20008400000 */
[----:B------:R-:W-:Y:S01]  /*0ef0*/  FMUL R29, R21, UR9 ;  /* 0x00000009151d7c20 */ /* 0x000fe20008400000 */
[----:B------:R-:W-:Y:S01]  /*0f00*/  FMUL R30, R22, UR9 ;  /* 0x00000009161e7c20 */ /* 0x000fe20008400000 */
[----:B------:R-:W-:-:S03]  /*0f10*/  FMUL R31, R23, UR9 ;  /* 0x00000009171f7c20 */ /* 0x000fc60008400000 */
[----:B------:R-:W-:Y:S02]  /*0f20*/  FMNMX R36, R28, R29, !PT ;  /* 0x0000001d1c247209 */ /* 0x000fe40007800000 */
[----:B------:R-:W-:-:S09]  /*0f30*/  FMNMX R30, R30, R31, !PT ;  /* 0x0000001f1e1e7209 */ /* 0x000fd20007800000 */
[----:B------:R-:W-:Y:S01]  /*0f40*/  FMUL R28, R32, UR9 ;  /* 0x00000009201c7c20 */ /* 0x000fe20008400000 */
[----:B------:R-:W-:-:S05]  /*0f50*/  FMUL R29, R33, UR9 ;  /* 0x00000009211d7c20 */ /* 0x000fca0008400000 */
[----:B------:R-:W-:Y:S01]  /*0f60*/  FMNMX R31, R28, R29, !PT ;  /* 0x0000001d1c1f7209 */ /* 0x000fe20007800000 */
[----:B------:R-:W-:Y:S01]  /*0f70*/  FMUL R28, R34, UR9 ;  /* 0x00000009221c7c20 */ /* 0x000fe20008400000 */
[----:B------:R-:W-:-:S05]  /*0f80*/  FMUL R29, R35, UR9 ;  /* 0x00000009231d7c20 */ /* 0x000fca0008400000 */
[----:B------:R-:W-:Y:S01]  /*0f90*/  FMNMX R28, R28, R29, !PT ;  /* 0x0000001d1c1c7209 */ /* 0x000fe20007800000 */
[----:B------:R-:W0:Y:S04]  /*0fa0*/  SHFL.BFLY PT, R37, R36, 0x2, 0x1f ;  /* 0x0c401f0024257f89 */ /* 0x000e2800000e0000 */
[----:B------:R-:W1:Y:S04]  /*0fb0*/  SHFL.BFLY PT, R39, R30, 0x2, 0x1f ;  /* 0x0c401f001e277f89 */ /* 0x000e6800000e0000 */
[----:B------:R-:W2:Y:S04]  /*0fc0*/  SHFL.BFLY PT, R38, R31, 0x2, 0x1f ;  /* 0x0c401f001f267f89 */ /* 0x000ea800000e0000 */
[----:B------:R-:W3:Y:S01]  /*0fd0*/  SHFL.BFLY PT, R29, R28, 0x2, 0x1f ;  /* 0x0c401f001c1d7f89 */ /* 0x000ee200000e0000 */
[----:B0-----:R-:W-:-:S02]  /*0fe0*/  FMNMX R37, R36, R37, !PT ;  /* 0x0000002524257209 */ /* 0x001fc40007800000 */
[----:B-1----:R-:W-:Y:S02]  /*0ff0*/  FMNMX R39, R30, R39, !PT ;  /* 0x000000271e277209 */ /* 0x002fe40007800000 */
[----:B--2---:R-:W-:Y:S02]  /*1000*/  FMNMX R38, R31, R38, !PT ;  /* 0x000000261f267209 */ /* 0x004fe40007800000 */
[----:B---3--:R-:W-:Y:S01]  /*1010*/  FMNMX R51, R28, R29, !PT ;  /* 0x0000001d1c337209 */ /* 0x008fe20007800000 */
[----:B------:R-:W0:Y:S04]  /*1020*/  SHFL.BFLY PT, R30, R37, 0x1, 0x1f ;  /* 0x0c201f00251e7f89 */ /* 0x000e2800000e0000 */
[----:B------:R-:W1:Y:S04]  /*1030*/  SHFL.BFLY PT, R36, R39, 0x1, 0x1f ;  /* 0x0c201f0027247f89 */ /* 0x000e6800000e0000 */
[----:B------:R-:W2:Y:S04]  /*1040*/  SHFL.BFLY PT, R29, R38, 0x1, 0x1f ;  /* 0x0c201f00261d7f89 */ /* 0x000ea800000e0000 */
[----:B------:R-:W3:Y:S01]  /*1050*/  SHFL.BFLY PT, R70, R51, 0x1, 0x1f ;  /* 0x0c201f0033467f89 */ /* 0x000ee200000e0000 */
[----:B0-----:R-:W-:Y:S01]  /*1060*/  FMNMX R30, R37, R30, !PT ;  /* 0x0000001e251e7209 */ /* 0x001fe20007800000 */
[----:B------:R-:W-:Y:S01]  /*1070*/  BAR.SYNC.DEFER_BLOCKING 0x0 ;  /* 0x0000000000007b1d */ /* 0x000fe20000010000 */
[----:B-1----:R-:W-:-:S02]  /*1080*/  FMNMX R36, R39, R36, !PT ;  /* 0x0000002427247209 */ /* 0x002fc40007800000 */
[----:B--2---:R-:W-:Y:S02]  /*1090*/  FMNMX R68, R38, R29, !PT ;  /* 0x0000001d26447209 */ /* 0x004fe40007800000 */
[----:B---3--:R-:W-:Y:S01]  /*10a0*/  FMNMX R70, R51, R70, !PT ;  /* 0x0000004633467209 */ /* 0x008fe20007800000 */
[----:B------:R-:W-:Y:S04]  /*10b0*/  @P1 STS [R3+0x1000], R30 ;  /* 0x0010001e03001388 */ /* 0x000fe80000000800 */
[----:B------:R-:W-:Y:S04]  /*10c0*/  @P1 STS [R3+0x1040], R36 ;  /* 0x0010402403001388 */ /* 0x000fe80000000800 */
[----:B------:R-:W-:Y:S04]  /*10d0*/  @P1 STS [R3+0x1080], R68 ;  /* 0x0010804403001388 */ /* 0x000fe80000000800 */
[----:B------:R-:W-:Y:S01]  /*10e0*/  @P1 STS [R3+0x10c0], R70 ;  /* 0x0010c04603001388 */ /* 0x000fe20000000800 */
[----:B------:R-:W-:Y:S06]  /*10f0*/  BAR.SYNC.DEFER_BLOCKING 0x0 ;  /* 0x0000000000007b1d */ /* 0x000fec0000010000 */
[----:B------:R-:W0:Y:S04]  /*1100*/  @!P2 LDS R13, [R9+0x1000] ;  /* 0x00100000090da984 */ /* 0x000e280000000800 */
[----:B0-----:R-:W0:Y:S02]  /*1110*/  SHFL.BFLY PT, R28, R13, 0x1, 0x1f ;  /* 0x0c201f000d1c7f89 */ /* 0x001e2400000e0000 */
[----:B0-----:R-:W-:-:S05]  /*1120*/  FMNMX R28, R13, R28, !PT ;  /* 0x0000001c0d1c7209 */ /* 0x001fca0007800000 */
[----:B------:R-:W-:Y:S01]  /*1130*/  @P0 STS [R9+0x1000], R28 ;  /* 0x0010001c09000388 */ /* 0x000fe20000000800 */
[----:B------:R-:W-:Y:S06]  /*1140*/  BAR.SYNC.DEFER_BLOCKING 0x0 ;  /* 0x0000000000007b1d */ /* 0x000fec0000010000 */
[----:B------:R-:W0:Y:S04]  /*1150*/  LDS R39, [R2+UR6+0x1000] ;  /* 0x0010000602277984 */ /* 0x000e280008000800 */
[----:B------:R-:W1:Y:S04]  /*1160*/  LDS R38, [R2+UR6+0x1040] ;  /* 0x0010400602267984 */ /* 0x000e680008000800 */
[----:B------:R-:W-:Y:S01]  /*1170*/  LDS R51, [R2+UR6+0x1080] ;  /* 0x0010800602337984 */ /* 0x000fe20008000800 */
[----:B0-----:R-:W-:-:S05]  /*1180*/  FMNMX R39, R39, R50, !PT ;  /* 0x0000003227277209 */ /* 0x001fca0007800000 */
[--C-:B------:R-:W-:Y:S01]  /*1190*/  FFMA R20, R20, UR9, -R39.reuse ;  /* 0x0000000914147c23 */ /* 0x100fe20008000827 */
[----:B------:R-:W-:-:S03]  /*11a0*/  FFMA R21, R21, UR9, -R39 ;  /* 0x0000000915157c23 */ /* 0x000fc60008000827 */
[----:B------:R-:W-:Y:S01]  /*11b0*/  FMUL R20, R20, 1.4426950216293334961 ;  /* 0x3fb8aa3b14147820 */ /* 0x000fe20000400000 */
[----:B------:R-:W-:-:S03]  /*11c0*/  FMUL R21, R21, 1.4426950216293334961 ;  /* 0x3fb8aa3b15157820 */ /* 0x000fc60000400000 */
[----:B------:R-:W-:Y:S08]  /*11d0*/  MUFU.EX2 R30, R20 ;  /* 0x00000014001e7308 */ /* 0x000ff00000000800 */
[----:B------:R-:W0:Y:S02]  /*11e0*/  MUFU.EX2 R31, R21 ;  /* 0x00000015001f7308 */ /* 0x000e240000000800 */
[----:B0-----:R-:W-:-:S05]  /*11f0*/  FADD R28, R30, R31 ;  /* 0x0000001f1e1c7221 */ /* 0x001fca0000000000 */
[----:B------:R-:W0:Y:S01]  /*1200*/  SHFL.BFLY PT, R29, R28, 0x2, 0x1f ;  /* 0x0c401f001c1d7f89 */ /* 0x000e2200000e0000 */
[----:B-1----:R-:W-:-:S05]  /*1210*/  FMNMX R38, R38, R49, !PT ;  /* 0x0000003126267209 */ /* 0x002fca0007800000 */
[--C-:B------:R-:W-:Y:S01]  /*1220*/  FFMA R22, R22, UR9, -R38.reuse ;  /* 0x0000000916167c23 */ /* 0x100fe20008000826 */
[----:B------:R-:W-:Y:S01]  /*1230*/  FFMA R23, R23, UR9, -R38 ;  /* 0x0000000917177c23 */ /* 0x000fe20008000826 */
[----:B0-----:R-:W-:-:S05]  /*1240*/  FADD R29, R28, R29 ;  /* 0x0000001d1c1d7221 */ /* 0x001fca0000000000 */
[----:B------:R-:W0:Y:S01]  /*1250*/  SHFL.BFLY PT, R68, R29, 0x1, 0x1f ;  /* 0x0c201f001d447f89 */ /* 0x000e2200000e0000 */
[----:B------:R-:W-:Y:S01]  /*1260*/  FMUL R22, R22, 1.4426950216293334961 ;  /* 0x3fb8aa3b16167820 */ /* 0x000fe20000400000 */
[----:B------:R-:W-:-:S03]  /*1270*/  FMUL R23, R23, 1.4426950216293334961 ;  /* 0x3fb8aa3b17177820 */ /* 0x000fc60000400000 */
[----:B------:R-:W-:Y:S08]  /*1280*/  MUFU.EX2 R72, R22 ;  /* 0x0000001600487308 */ /* 0x000ff00000000800 */
[----:B------:R-:W1:Y:S01]  /*1290*/  MUFU.EX2 R69, R23 ;  /* 0x0000001700457308 */ /* 0x000e620000000800 */
[----:B0-----:R-:W-:Y:S02]  /*12a0*/  FADD R28, R29, R68 ;  /* 0x000000441d1c7221 */ /* 0x001fe40000000000 */
[----:B------:R-:W-:Y:S01]  /*12b0*/  LDS R68, [R2+UR6+0x10c0] ;  /* 0x0010c00602447984 */ /* 0x000fe20008000800 */
[----:B------:R-:W-:Y:S01]  /*12c0*/  FMNMX R51, R51, R48, !PT ;  /* 0x0000003033337209 */ /* 0x000fe20007800000 */
[----:B-1----:R-:W-:Y:S01]  /*12d0*/  FADD R20, R72, R69 ;  /* 0x0000004548147221 */ /* 0x002fe20000000000 */
[----:B------:R-:W-:Y:S03]  /*12e0*/  BAR.SYNC.DEFER_BLOCKING 0x0 ;  /* 0x0000000000007b1d */ /* 0x000fe60000010000 */
[--C-:B------:R-:W-:Y:S01]  /*12f0*/  FFMA R32, R32, UR9, -R51.reuse ;  /* 0x0000000920207c23 */ /* 0x100fe20008000833 */
[----:B------:R-:W-:-:S02]  /*1300*/  FFMA R33, R33, UR9, -R51 ;  /* 0x0000000921217c23 */ /* 0x000fc40008000833 */
[----:B------:R-:W0:Y:S01]  /*1310*/  SHFL.BFLY PT, R21, R20, 0x2, 0x1f ;  /* 0x0c401f0014157f89 */ /* 0x000e2200000e0000 */
[----:B------:R-:W-:Y:S01]  /*1320*/  FMUL R32, R32, 1.4426950216293334961 ;  /* 0x3fb8aa3b20207820 */ /* 0x000fe20000400000 */
[----:B------:R-:W-:-:S03]  /*1330*/  FMUL R33, R33, 1.4426950216293334961 ;  /* 0x3fb8aa3b21217820 */ /* 0x000fc60000400000 */
[----:B------:R-:W-:Y:S08]  /*1340*/  MUFU.EX2 R36, R32 ;  /* 0x0000002000247308 */ /* 0x000ff00000000800 */
[----:B------:R-:W1:Y:S01]  /*1350*/  MUFU.EX2 R37, R33 ;  /* 0x0000002100257308 */ /* 0x000e620000000800 */
[----:B0-----:R-:W-:Y:S01]  /*1360*/  FADD R21, R20, R21 ;  /* 0x0000001514157221 */ /* 0x001fe20000000000 */
[----:B------:R-:W-:Y:S01]  /*1370*/  FMNMX R68, R68, R47, !PT ;  /* 0x0000002f44447209 */ /* 0x000fe20007800000 */
[----:B-1----:R-:W-:-:S04]  /*1380*/  FADD R20, R36, R37 ;  /* 0x0000002524147221 */ /* 0x002fc80000000000 */
[--C-:B------:R-:W-:Y:S01]  /*1390*/  FFMA R35, R35, UR9, -R68.reuse ;  /* 0x0000000923237c23 */ /* 0x100fe20008000844 */
[----:B------:R-:W-:Y:S01]  /*13a0*/  FFMA R34, R34, UR9, -R68 ;  /* 0x0000000922227c23 */ /* 0x000fe20008000844 */
[----:B------:R-:W0:Y:S02]  /*13b0*/  SHFL.BFLY PT, R23, R20, 0x2, 0x1f ;  /* 0x0c401f0014177f89 */ /* 0x000e2400000e0000 */
[----:B------:R-:W-:Y:S01]  /*13c0*/  FMUL R35, R35, 1.4426950216293334961 ;  /* 0x3fb8aa3b23237820 */ /* 0x000fe20000400000 */
[----:B------:R-:W-:Y:S01]  /*13d0*/  FMUL R34, R34, 1.4426950216293334961 ;  /* 0x3fb8aa3b22227820 */ /* 0x000fe20000400000 */
[----:B------:R-:W1:Y:S03]  /*13e0*/  SHFL.BFLY PT, R22, R21, 0x1, 0x1f ;  /* 0x0c201f0015167f89 */ /* 0x000e6600000e0000 */
[----:B------:R-:W-:Y:S08]  /*13f0*/  MUFU.EX2 R70, R34 ;  /* 0x0000002200467308 */ /* 0x000ff00000000800 */
[----:B------:R-:W2:Y:S01]  /*1400*/  MUFU.EX2 R35, R35 ;  /* 0x0000002300237308 */ /* 0x000ea20000000800 */
[----:B0-----:R-:W-:Y:S01]  /*1410*/  FADD R23, R20, R23 ;  /* 0x0000001714177221 */ /* 0x001fe20000000000 */
[----:B--2---:R-:W-:Y:S01]  /*1420*/  FADD R20, R70, R35 ;  /* 0x0000002346147221 */ /* 0x004fe20000000000 */
[----:B-1----:R-:W-:-:S04]  /*1430*/  FADD R74, R21, R22 ;  /* 0x00000016154a7221 */ /* 0x002fc80000000000 */
[----:B------:R-:W0:Y:S04]  /*1440*/  SHFL.BFLY PT, R21, R20, 0x2, 0x1f ;  /* 0x0c401f0014157f89 */ /* 0x000e2800000e0000 */
[----:B------:R-:W1:Y:S01]  /*1450*/  SHFL.BFLY PT, R22, R23, 0x1, 0x1f ;  /* 0x0c201f0017167f89 */ /* 0x000e6200000e0000 */
[----:B0-----:R-:W-:Y:S01]  /*1460*/  FADD R21, R20, R21 ;  /* 0x0000001514157221 */ /* 0x001fe20000000000 */
[----:B-1----:R-:W-:-:S04]  /*1470*/  FADD R76, R23, R22 ;  /* 0x00000016174c7221 */ /* 0x002fc80000000000 */
[----:B------:R-:W0:Y:S04]  /*1480*/  SHFL.BFLY PT, R22, R21, 0x1, 0x1f ;  /* 0x0c201f0015167f89 */ /* 0x000e2800000e0000 */
[----:B------:R-:W-:Y:S04]  /*1490*/  @P1 STS [R3+0x1000], R28 ;  /* 0x0010001c03001388 */ /* 0x000fe80000000800 */
[----:B------:R-:W-:Y:S04]  /*14a0*/  @P1 STS [R3+0x1040], R74 ;  /* 0x0010404a03001388 */ /* 0x000fe80000000800 */
[----:B------:R-:W-:Y:S01]  /*14b0*/  @P1 STS [R3+0x1080], R76 ;  /* 0x0010804c03001388 */ /* 0x000fe20000000800 */
[----:B0-----:R-:W-:-:S05]  /*14c0*/  FADD R29, R21, R22 ;  /* 0x00000016151d7221 */ /* 0x001fca0000000000 */
[----:B------:R-:W-:Y:S01]  /*14d0*/  @P1 STS [R3+0x10c0], R29 ;  /* 0x0010c01d03001388 */ /* 0x000fe20000000800 */
[----:B------:R-:W-:Y:S06]  /*14e0*/  BAR.SYNC.DEFER_BLOCKING 0x0 ;  /* 0x0000000000007b1d */ /* 0x000fec0000010000 */
[----:B------:R-:W0:Y:S04]  /*14f0*/  @!P2 LDS R11, [R9+0x1000] ;  /* 0x00100000090ba984 */ /* 0x000e280000000800 */
[----:B0-----:R-:W0:Y:S02]  /*1500*/  SHFL.BFLY PT, R22, R11, 0x1, 0x1f ;  /* 0x0c201f000b167f89 */ /* 0x001e2400000e0000 */
[----:B0-----:R-:W-:-:S05]  /*1510*/  FADD R28, R11, R22 ;  /* 0x000000160b1c7221 */ /* 0x001fca0000000000 */
[----:B------:R-:W-:Y:S01]  /*1520*/  @P0 STS [R9+0x1000], R28 ;  /* 0x0010001c09000388 */ /* 0x000fe20000000800 */
[----:B------:R-:W-:Y:S01]  /*1530*/  BAR.SYNC.DEFER_BLOCKING 0x0 ;  /* 0x0000000000007b1d */ /* 0x000fe20000010000 */
[----:B------:R-:W-:-:S04]  /*1540*/  FADD R20, -R39, R50 ;  /* 0x0000003227147221 */ /* 0x000fc80000000100 */
[----:B------:R-:W-:Y:S01]  /*1550*/  FMUL R21, R20, 1.4426950216293334961 ;  /* 0x3fb8aa3b14157820 */ /* 0x000fe20000400000 */
[----:B------:R-:W0:Y:S04]  /*1560*/  LDS R23, [R2+UR6+0x1000] ;  /* 0x0010000602177984 */ /* 0x000e280008000800 */
[----:B------:R-:W1:Y:S04]  /*1570*/  LDS R32, [R2+UR6+0x1040] ;  /* 0x0010400602207984 */ /* 0x000e680008000800 */
[----:B------:R-:W2:Y:S01]  /*1580*/  LDS R29, [R2+UR6+0x1080] ;  /* 0x00108006021d7984 */ /* 0x000ea20008000800 */
[----:B------:R-:W3:Y:S01]  /*1590*/  MUFU.EX2 R34, R21 ;  /* 0x0000001500227308 */ /* 0x000ee20000000800 */
[----:B------:R-:W-:-:S02]  /*15a0*/  FADD R20, -R38, R49 ;  /* 0x0000003126147221 */ /* 0x000fc40000000100 */
[----:B------:R-:W4:Y:S02]  /*15b0*/  LDS R50, [R2+UR6+0x10c0] ;  /* 0x0010c00602327984 */ /* 0x000f240008000800 */
[----:B------:R-:W-:Y:S01]  /*15c0*/  FMUL R22, R20, 1.4426950216293334961 ;  /* 0x3fb8aa3b14167820 */ /* 0x000fe20000400000 */
[----:B------:R-:W-:-:S04]  /*15d0*/  FADD R20, -R51, R48 ;  /* 0x0000003033147221 */ /* 0x000fc80000000100 */
[----:B------:R-:W-:Y:S01]  /*15e0*/  FMUL R33, R20, 1.4426950216293334961 ;  /* 0x3fb8aa3b14217820 */ /* 0x000fe20000400000 */
[----:B------:R-:W5:Y:S01]  /*15f0*/  MUFU.EX2 R49, R22 ;  /* 0x0000001600317308 */ /* 0x000f620000000800 */
[C---:B---3--:R-:W-:Y:S01]  /*1600*/  FMUL R16, R34.reuse, R16 ;  /* 0x0000001022107220 */ /* 0x048fe20000400000 */
[C---:B------:R-:W-:Y:S01]  /*1610*/  FMUL R17, R34.reuse, R17 ;  /* 0x0000001122117220 */ /* 0x040fe20000400000 */
[----:B0-----:R-:W-:-:S05]  /*1620*/  FFMA R44, R34, R44, R23 ;  /* 0x0000002c222c7223 */ /* 0x001fca0000000017 */
[----:B------:R-:W2:Y:S01]  /*1630*/  MUFU.EX2 R34, R33 ;  /* 0x0000002100227308 */ /* 0x000ea20000000800 */
[C---:B-----5:R-:W-:Y:S01]  /*1640*/  FMUL R18, R49.reuse, R18 ;  /* 0x0000001231127220 */ /* 0x060fe20000400000 */
[C---:B-1----:R-:W-:Y:S01]  /*1650*/  FFMA R43, R49.reuse, R43, R32 ;  /* 0x0000002b312b7223 */ /* 0x042fe20000000020 */
[----:B------:R-:W-:Y:S01]  /*1660*/  FMUL R19, R49, R19 ;  /* 0x0000001331137220 */ /* 0x000fe20000400000 */
[----:B------:R-:W-:-:S04]  /*1670*/  IMAD.WIDE R48, R0, 0x2, R54 ;  /* 0x0000000200307825 */ /* 0x000fc800078e0236 */
[C---:B------:R-:W-:Y:S02]  /*1680*/  IMAD.WIDE R22, R0.reuse, 0x2, R58 ;  /* 0x0000000200167825 */ /* 0x040fe400078e023a */
[----:B------:R0:W3:Y:S02]  /*1690*/  LDG.E.U16 R48, desc[UR10][R48.64] ;  /* 0x0000000a30307981 */ /* 0x0000e4000c1e1500 */
[----:B------:R-:W-:Y:S02]  /*16a0*/  IMAD.WIDE R20, R0, 0x2, R56 ;  /* 0x0000000200147825 */ /* 0x000fe400078e0238 */
[----:B------:R-:W5:Y:S02]  /*16b0*/  LDG.E.U16 R74, desc[UR10][R22.64] ;  /* 0x0000000a164a7981 */ /* 0x000f64000c1e1500 */
[----:B--2---:R-:W-:Y:S01]  /*16c0*/  FFMA R42, R34, R42, R29 ;  /* 0x0000002a222a7223 */ /* 0x004fe2000000001d */
[----:B------:R-:W-:Y:S01]  /*16d0*/  IMAD.WIDE R28, R0, 0x2, R52 ;  /* 0x00000002001c7825 */ /* 0x000fe200078e0234 */
[----:B------:R-:W2:Y:S04]  /*16e0*/  LDG.E.U16 R76, desc[UR10][R20.64] ;  /* 0x0000000a144c7981 */ /* 0x000ea8000c1e1500 */
[----:B------:R-:W2:Y:S01]  /*16f0*/  LDG.E.U16 R71, desc[UR10][R28.64] ;  /* 0x0000000a1c477981 */ /* 0x000ea2000c1e1500 */
[----:B------:R-:W-:Y:S01]  /*1700*/  BAR.SYNC.DEFER_BLOCKING 0x0 ;  /* 0x0000000000007b1d */ /* 0x000fe20000010000 */
[C---:B------:R-:W-:Y:S01]  /*1710*/  FMUL R24, R34.reuse, R24 ;  /* 0x0000001822187220 */ /* 0x040fe20000400000 */
[----:B------:R-:W-:Y:S01]  /*1720*/  FMUL R25, R34, R25 ;  /* 0x0000001922197220 */ /* 0x000fe20000400000 */
[----:B------:R-:W-:-:S02]  /*1730*/  F2FP.BF16.F32.PACK_AB R32, R31, R30 ;  /* 0x0000001e1f20723e */ /* 0x000fc400000010ff */
[----:B------:R-:W-:Y:S02]  /*1740*/  F2FP.BF16.F32.PACK_AB R33, R69, R72 ;  /* 0x000000484521723e */ /* 0x000fe400000010ff */
[----:B------:R-:W-:Y:S02]  /*1750*/  F2FP.BF16.F32.PACK_AB R34, R37, R36 ;  /* 0x000000242522723e */ /* 0x000fe400000010ff */
[----:B------:R-:W-:Y:S01]  /*1760*/  F2FP.BF16.F32.PACK_AB R35, R35, R70 ;  /* 0x000000462323723e */ /* 0x000fe200000010ff */
[----:B------:R-:W-:-:S04]  /*1770*/  FADD R47, -R68, R47 ;  /* 0x0000002f442f7221 */ /* 0x000fc80000000100 */
[----:B------:R-:W-:-:S06]  /*1780*/  FMUL R47, R47, 1.4426950216293334961 ;  /* 0x3fb8aa3b2f2f7820 */ /* 0x000fcc0000400000 */
[----:B------:R-:W1:Y:S01]  /*1790*/  MUFU.EX2 R47, R47 ;  /* 0x0000002f002f7308 */ /* 0x000e620000000800 */
[----:B------:R-:W-:Y:S01]  /*17a0*/  UIADD3 UR4, UR4, 0x10, URZ ;  /* 0x0000001004047890 */ /* 0x000fe2000fffe03f */
[----:B0-----:R-:W-:Y:S02]  /*17b0*/  IMAD.MOV.U32 R49, RZ, RZ, R38 ;  /* 0x000000ffff317224 */ /* 0x001fe400078e0026 */
[C---:B-1----:R-:W-:Y:S01]  /*17c0*/  FMUL R26, R47.reuse, R26 ;  /* 0x0000001a2f1a7220 */ /* 0x042fe20000400000 */
[C---:B------:R-:W-:Y:S01]  /*17d0*/  FMUL R27, R47.reuse, R27 ;  /* 0x0000001b2f1b7220 */ /* 0x040fe20000400000 */
[----:B----4-:R-:W-:Y:S01]  /*17e0*/  FFMA R41, R47, R41, R50 ;  /* 0x000000292f297223 */ /* 0x010fe20000000032 */
[----:B------:R-:W-:Y:S02]  /*17f0*/  IMAD.MOV.U32 R50, RZ, RZ, R39 ;  /* 0x000000ffff327224 */ /* 0x000fe400078e0027 */
[----:B------:R-:W-:Y:S01]  /*1800*/  IMAD.MOV.U32 R47, RZ, RZ, R68 ;  /* 0x000000ffff2f7224 */ /* 0x000fe200078e0044 */
[----:B---3--:R-:W-:Y:S04]  /*1810*/  STS.U16 [R5+UR6+0x1400], R48 ;  /* 0x0014003005007988 */ /* 0x008fe80008000406 */
[----:B-----5:R-:W-:Y:S04]  /*1820*/  STS.U16 [R5+UR6+0x1000], R74 ;  /* 0x0010004a05007988 */ /* 0x020fe80008000406 */
[----:B--2---:R-:W-:Y:S04]  /*1830*/  STS.U16 [R5+UR6+0x1200], R76 ;  /* 0x0012004c05007988 */ /* 0x004fe80008000406 */
[----:B------:R-:W-:Y:S04]  /*1840*/  STS.U16 [R5+UR6+0x1600], R71 ;  /* 0x0016004705007988 */ /* 0x000fe80008000406 */
[----:B------:R-:W-:Y:S01]  /*1850*/  STSM.16.M88.4 [R6+0x1800], R32 ;  /* 0x0018002006007844 */ /* 0x000fe20000000200 */
[----:B------:R-:W-:Y:S06]  /*1860*/  BAR.SYNC.DEFER_BLOCKING 0x0 ;  /* 0x0000000000007b1d */ /* 0x000fec0000010000 */
[----:B------:R-:W-:Y:S04]  /*1870*/  LDSM.16.M88.2 R36, [R7+0x1000] ;  /* 0x001000000724783b */ /* 0x000fe80000000100 */
[----:B------:R-:W0:Y:S04]  /*1880*/  LDSM.16.M88.4 R28, [R8+UR6+0x1800] ;  /* 0x00180006081c783b */ /* 0x000e280008000200 */
[----:B------:R-:W1:Y:S01]  /*1890*/  LDSM.16.M88.4 R20, [R8+UR6+0x1a00] ;  /* 0x001a00060814783b */ /* 0x000e620008000200 */
[-C--:B0-----:R-:W-:Y:S01]  /*18a0*/  HMMA.16816.F32.BF16 R16, R28, R36.reuse, R16 ;  /* 0x000000241c10723c */ /* 0x081fe20000041810 */
[----:B------:R-:W0:Y:S08]  /*18b0*/  LDC R28, c[0x0][0x280] ;  /* 0x0000a000ff1c7b82 */ /* 0x000e300000000800 */
[----:B------:R-:W2:Y:S08]  /*18c0*/  LDC R29, c[0x0][0x264] ;  /* 0x00009900ff1d7b82 */ /* 0x000eb00000000800 */
[----:B------:R-:W3:Y:S01]  /*18d0*/  LDC R31, c[0x0][0x254] ;  /* 0x00009500ff1f7b82 */ /* 0x000ee20000000800 */
[----:B0-----:R-:W-:Y:S01]  /*18e0*/  ISETP.LE.AND P3, PT, R28, UR4, PT ;  /* 0x000000041c007c0c */ /* 0x001fe2000bf63270 */
[----:B-1----:R-:W-:Y:S01]  /*18f0*/  HMMA.16816.F32.BF16 R24, R20, R36, R24 ;  /* 0x000000241418723c */ /* 0x002fe20000041818 */
[----:B------:R-:W-:Y:S01]  /*1900*/  MOV R48, R51 ;  /* 0x0000003300307202 */ /* 0x000fe20000000f00 */
[----:B--2---:R-:W-:Y:S01]  /*1910*/  IMAD R0, R29, 0x10, R0 ;  /* 0x000000101d007824 */ /* 0x004fe200078e0200 */
[----:B---3--:R-:W-:-:S09]  /*1920*/  LEA R12, R31, R12, 0x4 ;  /* 0x0000000c1f0c7211 */ /* 0x008fd200078e20ff */
[----:B------:R-:W-:-:S12]  /*1930*/  @!P3 BRA `(.L_x_1) ;  /* 0xfffffff000dcb947 */ /* 0x000fd8000383ffff */
.L_x_0:
[----:B------:R-:W0:Y:S01]  /*1940*/  S2R R5, SR_TID.X ;  /* 0x0000000000057919 */ /* 0x000e220000002100 */
[----:B------:R-:W-:Y:S01]  /*1950*/  FSETP.GEU.AND P3, PT, R44, 1.175494350822287508e-38, PT ;  /* 0x008000002c00780b */ /* 0x000fe20003f6e000 */
[C---:B------:R-:W-:Y:S01]  /*1960*/  FMUL R8, R42.reuse, 8388608 ;  /* 0x4b0000002a087820 */ /* 0x040fe20000400000 */
[C---:B------:R-:W-:Y:S01]  /*1970*/  FSETP.GT.AND P5, PT, |R43|.reuse, 8.50705917302346158658e+37, PT ;  /* 0x7e8000002b00780b */ /* 0x040fe20003fa4200 */
[----:B------:R-:W-:Y:S01]  /*1980*/  IMAD.MOV.U32 R29, RZ, RZ, R18 ;  /* 0x000000ffff1d7224 */ /* 0x000fe200078e0012 */
[----:B------:R-:W-:Y:S01]  /*1990*/  FSEL R9, RZ, -23, P3 ;  /* 0xc1b80000ff097808 */ /* 0x000fe20001800000 */
[----:B------:R-:W-:Y:S01]  /*19a0*/  IMAD.MOV.U32 R31, RZ, RZ, R17 ;  /* 0x000000ffff1f7224 */ /* 0x000fe200078e0011 */
[----:B------:R-:W-:Y:S01]  /*19b0*/  MOV R23, R19 ;  /* 0x0000001300177202 */ /* 0x000fe20000000f00 */
[----:B------:R-:W-:Y:S01]  /*19c0*/  IMAD.MOV.U32 R30, RZ, RZ, R24 ;  /* 0x000000ffff1e7224 */ /* 0x000fe200078e0018 */
[----:B------:R-:W-:Y:S01]  /*19d0*/  FSETP.GEU.AND P4, PT, R43, 1.175494350822287508e-38, PT ;  /* 0x008000002b00780b */ /* 0x000fe20003f8e000 */
[----:B------:R-:W1:Y:S01]  /*19e0*/  S2UR UR5, SR_CgaCtaId ;  /* 0x00000000000579c3 */ /* 0x000e620000008800 */
[----:B------:R-:W-:-:S07]  /*19f0*/  FSETP.GEU.AND P1, PT, R42, 1.175494350822287508e-38, PT ;  /* 0x008000002a00780b */ /* 0x000fce0003f2e000 */
[----:B------:R-:W-:Y:S01]  /*1a00*/  BAR.SYNC.DEFER_BLOCKING 0x0 ;  /* 0x0000000000007b1d */ /* 0x000fe20000010000 */
[----:B------:R-:W-:Y:S01]  /*1a10*/  MOV R33, R16 ;  /* 0x0000001000217202 */ /* 0x000fe20000000f00 */
[----:B------:R-:W-:Y:S01]  /*1a20*/  IMAD.MOV.U32 R28, RZ, RZ, R25 ;  /* 0x000000ffff1c7224 */ /* 0x000fe200078e0019 */
[----:B------:R-:W-:Y:S01]  /*1a30*/  FSEL R8, R8, R42, !P1 ;  /* 0x0000002a08087208 */ /* 0x000fe20004800000 */
[----:B------:R-:W-:Y:S01]  /*1a40*/  @P5 FMUL R23, R23, 0.25 ;  /* 0x3e80000017175820 */ /* 0x000fe20000400000 */
[----:B------:R-:W-:Y:S01]  /*1a50*/  FSEL R16, RZ, -23, P1 ;  /* 0xc1b80000ff107808 */ /* 0x000fe20000800000 */
[----:B------:R-:W-:Y:S01]  /*1a60*/  @P5 FMUL R29, R29, 0.25 ;  /* 0x3e8000001d1d5820 */ /* 0x000fe20000400000 */
[----:B------:R-:W-:Y:S01]  /*1a70*/  FSETP.GT.AND P1, PT, |R44|, 8.50705917302346158658e+37, PT ;  /* 0x7e8000002c00780b */ /* 0x000fe20003f24200 */
[----:B------:R-:W-:Y:S01]  /*1a80*/  VIADD R17, R8, 0xc0cafb0d ;  /* 0xc0cafb0d08117836 */ /* 0x000fe20000000000 */
[----:B------:R-:W-:Y:S01]  /*1a90*/  FSEL R11, RZ, -23, P4 ;  /* 0xc1b80000ff0b7808 */ /* 0x000fe20002000000 */
[----:B------:R-:W-:Y:S01]  /*1aa0*/  UMOV UR4, 0x400 ;  /* 0x0000040000047882 */ /* 0x000fe20000000000 */
[C---:B------:R-:W-:Y:S01]  /*1ab0*/  FSETP.GEU.AND P6, PT, R41.reuse, 1.175494350822287508e-38, PT ;  /* 0x008000002900780b */ /* 0x040fe20003fce000 */
[----:B------:R-:W2:Y:S01]  /*1ac0*/  LDC.64 R36, c[0x0][0x228] ;  /* 0x00008a00ff247b82 */ /* 0x000ea20000000a00 */
[----:B------:R-:W-:-:S02]  /*1ad0*/  FSETP.GEU.AND P2, PT, |R41|, 1.175494350822287508e-38, PT ;  /* 0x008000002900780b */ /* 0x000fc40003f4e200 */
[----:B------:R-:W-:Y:S02]  /*1ae0*/  FSEL R18, RZ, -23, P6 ;  /* 0xc1b80000ff127808 */ /* 0x000fe40003000000 */
[----:B------:R-:W-:Y:S01]  /*1af0*/  LOP3.LUT R17, R17, 0xff800000, RZ, 0xc0, !PT ;  /* 0xff80000011117812 */ /* 0x000fe200078ec0ff */
[C---:B0-----:R-:W-:Y:S01]  /*1b00*/  IMAD.SHL.U32 R3, R5.reuse, 0x20, RZ ;  /* 0x0000002005037824 */ /* 0x041fe200078e00ff */
[----:B------:R-:W-:Y:S01]  /*1b10*/  LOP3.LUT R7, R5, 0x3f, RZ, 0xc0, !PT ;  /* 0x0000003f05077812 */ /* 0x000fe200078ec0ff */
[----:B------:R-:W-:Y:S01]  /*1b20*/  @P1 FMUL R31, R31, 0.25 ;  /* 0x3e8000001f1f1820 */ /* 0x000fe20000400000 */
[----:B------:R-:W-:Y:S01]  /*1b30*/  LOP3.LUT R2, R5, 0x18, RZ, 0xc0, !PT ;  /* 0x0000001805027812 */ /* 0x000fe200078ec0ff */
[----:B------:R-:W-:Y:S01]  /*1b40*/  @P1 FMUL R33, R33, 0.25 ;  /* 0x3e80000021211820 */ /* 0x000fe20000400000 */
[C---:B------:R-:W-:Y:S01]  /*1b50*/  LOP3.LUT R6, R5.reuse, 0xff, RZ, 0xc0, !PT ;  /* 0x000000ff05067812 */ /* 0x040fe200078ec0ff */
[----:B-1----:R-:W-:Y:S01]  /*1b60*/  ULEA UR6, UR5, UR4, 0x18 ;  /* 0x0000000405067291 */ /* 0x002fe2000f8ec03f */
[----:B------:R-:W-:-:S02]  /*1b70*/  LOP3.LUT R4, R5, 0xc0, RZ, 0xc0, !PT ;  /* 0x000000c005047812 */ /* 0x000fc400078ec0ff */
[----:B------:R-:W-:Y:S01]  /*1b80*/  LOP3.LUT R3, R3, 0x60, RZ, 0xc0, !PT ;  /* 0x0000006003037812 */ /* 0x000fe200078ec0ff */
[----:B------:R-:W-:Y:S01]  /*1b90*/  ULDC.64 UR4, c[0x0][0x270] ;  /* 0x00009c0000047ab9 */ /* 0x000fe20000000a00 */
[----:B------:R-:W-:Y:S01]  /*1ba0*/  LEA R7, R2, R7, 0x5 ;  /* 0x0000000702077211 */ /* 0x000fe200078e28ff */
[----:B------:R-:W-:Y:S01]  /*1bb0*/  UIMAD UR4, UR7, UR4, URZ ;  /* 0x00000004070472a4 */ /* 0x000fe2000f8e023f */
[----:B------:R-:W-:Y:S01]  /*1bc0*/  ISETP.GE.U32.AND P0, PT, R6, 0x20, PT ;  /* 0x000000200600780c */ /* 0x000fe20003f06070 */
[----:B------:R-:W-:Y:S01]  /*1bd0*/  FMUL R6, R44, 8388608 ;  /* 0x4b0000002c067820 */ /* 0x000fe20000400000 */
[----:B------:R-:W-:Y:S01]  /*1be0*/  IMAD R3, R4, 0x4, R3 ;  /* 0x0000000404037824 */ /* 0x000fe200078e0203 */
[----:B------:R-:W-:Y:S01]  /*1bf0*/  SHF.R.U32.HI R4, RZ, 0x1, R4 ;  /* 0x00000001ff047819 */ /* 0x000fe20000011604 */
[----:B------:R-:W-:Y:S01]  /*1c00*/  IMAD.SHL.U32 R7, R7, 0x4, RZ ;  /* 0x0000000407077824 */ /* 0x000fe200078e00ff */
[----:B------:R-:W-:Y:S01]  /*1c10*/  SHF.R.U32.HI R13, RZ, 0x4, R5 ;  /* 0x00000004ff0d7819 */ /* 0x000fe20000011605 */
[----:B------:R-:W-:Y:S01]  /*1c20*/  USHF.L.U32 UR8, UR4, 0x1, URZ ;  /* 0x0000000104087899 */ /* 0x000fe2000800063f */
[----:B------:R-:W-:-:S02]  /*1c30*/  FSEL R6, R6, R44, !P3 ;  /* 0x0000002c06067208 */ /* 0x000fc40005800000 */
[----:B------:R-:W-:Y:S02]  /*1c40*/  FSETP.GEU.AND P3, PT, |R43|, 1.175494350822287508e-38, PT ;  /* 0x008000002b00780b */ /* 0x000fe40003f6e200 */
[----:B------:R-:W-:Y:S01]  /*1c50*/  LOP3.LUT R4, R7, R4, RZ, 0x3c, !PT ;  /* 0x0000000407047212 */ /* 0x000fe200078e3cff */
[----:B------:R-:W-:Y:S01]  /*1c60*/  FMUL R7, R43, 8388608 ;  /* 0x4b0000002b077820 */ /* 0x000fe20000400000 */
[----:B------:R-:W-:Y:S02]  /*1c70*/  LOP3.LUT R0, R5, 0x1c, RZ, 0xc0, !PT ;  /* 0x0000001c05007812 */ /* 0x000fe400078ec0ff */
[----:B------:R-:W-:Y:S02]  /*1c80*/  LOP3.LUT R13, R13, 0x2, RZ, 0xc0, !PT ;  /* 0x000000020d0d7812 */ /* 0x000fe400078ec0ff */
[----:B------:R-:W-:Y:S01]  /*1c90*/  FSEL R7, R7, R43, !P4 ;  /* 0x0000002b07077208 */ /* 0x000fe20006000000 */
[----:B------:R-:W-:Y:S01]  /*1ca0*/  @P5 FMUL R43, R43, 0.25 ;  /* 0x3e8000002b2b5820 */ /* 0x000fe20000400000 */
[----:B------:R-:W-:Y:S01]  /*1cb0*/  IADD3 R13, R0, R3, R13 ;  /* 0x00000003000d7210 */ /* 0x000fe20007ffe00d */
[C---:B------:R-:W-:Y:S01]  /*1cc0*/  FMUL R3, R41.reuse, 8388608 ;  /* 0x4b00000029037820 */ /* 0x040fe20000400000 */
[----:B------:R-:W-:Y:S01]  /*1cd0*/  FSETP.GT.AND P4, PT, |R41|, 8.50705917302346158658e+37, PT ;  /* 0x7e8000002900780b */ /* 0x000fe20003f84200 */
[----:B------:R-:W-:Y:S01]  /*1ce0*/  @!P3 FMUL R23, R23, 16777216 ;  /* 0x4b8000001717b820 */ /* 0x000fe20000400000 */
[----:B------:R-:W-:Y:S01]  /*1cf0*/  @!P3 FMUL R43, R43, 16777216 ;  /* 0x4b8000002b2bb820 */ /* 0x000fe20000400000 */
[----:B------:R-:W-:Y:S01]  /*1d00*/  @!P3 FMUL R29, R29, 16777216 ;  /* 0x4b8000001d1db820 */ /* 0x000fe20000400000 */
[----:B------:R-:W-:Y:S01]  /*1d10*/  FSETP.GEU.AND P5, PT, |R44|, 1.175494350822287508e-38, PT ;  /* 0x008000002c00780b */ /* 0x000fe20003fae200 */
[----:B------:R-:W-:Y:S01]  /*1d20*/  VIADD R12, R7, 0xc0cafb0d ;  /* 0xc0cafb0d070c7836 */ /* 0x000fe20000000000 */
[----:B------:R-:W-:Y:S01]  /*1d30*/  FSETP.GT.AND P3, PT, |R42|, 8.50705917302346158658e+37, PT ;  /* 0x7e8000002a00780b */ /* 0x000fe20003f64200 */
[----:B------:R-:W-:Y:S01]  /*1d40*/  @P1 FMUL R44, R44, 0.25 ;  /* 0x3e8000002c2c1820 */ /* 0x000fe20000400000 */
[----:B------:R-:W-:Y:S01]  /*1d50*/  FSEL R3, R3, R41, !P6 ;  /* 0x0000002903037208 */ /* 0x000fe20007000000 */
[----:B------:R-:W-:Y:S01]  /*1d60*/  MUFU.RCP R22, R43 ;  /* 0x0000002b00167308 */ /* 0x000fe20000001000 */
[----:B------:R-:W-:-:S02]  /*1d70*/  FSETP.GEU.AND P6, PT, |R42|, 1.175494350822287508e-38, PT ;  /* 0x008000002a00780b */ /* 0x000fc40003fce200 */
[----:B------:R-:W-:Y:S01]  /*1d80*/  IADD3 R10, R6, -0x3f3504f3, RZ ;  /* 0xc0cafb0d060a7810 */ /* 0x000fe20007ffe0ff */
[----:B------:R-:W-:Y:S01]  /*1d90*/  @P4 FMUL R41, R41, 0.25 ;  /* 0x3e80000029294820 */ /* 0x000fe20000400000 */
[----:B------:R-:W-:Y:S01]  /*1da0*/  IADD3 R19, R3, -0x3f3504f3, RZ ;  /* 0xc0cafb0d03137810 */ /* 0x000fe20007ffe0ff */
[----:B------:R-:W-:Y:S01]  /*1db0*/  @P4 FMUL R27, R27, 0.25 ;  /* 0x3e8000001b1b4820 */ /* 0x000fe20000400000 */
[----:B------:R-:W-:Y:S01]  /*1dc0*/  LOP3.LUT R15, R10, 0xff800000, RZ, 0xc0, !PT ;  /* 0xff8000000a0f7812 */ /* 0x000fe200078ec0ff */
[----:B------:R-:W-:Y:S01]  /*1dd0*/  @!P5 FMUL R44, R44, 16777216 ;  /* 0x4b8000002c2cd820 */ /* 0x000fe20000400000 */
[----:B------:R-:W-:Y:S01]  /*1de0*/  LOP3.LUT R14, R12, 0xff800000, RZ, 0xc0, !PT ;  /* 0xff8000000c0e7812 */ /* 0x000fe200078ec0ff */
[----:B------:R-:W-:Y:S01]  /*1df0*/  @P3 FMUL R42, R42, 0.25 ;  /* 0x3e8000002a2a3820 */ /* 0x000fe20000400000 */
[----:B------:R-:W-:Y:S01]  /*1e00*/  LOP3.LUT R20, R19, 0xff800000, RZ, 0xc0, !PT ;  /* 0xff80000013147812 */ /* 0x000fe200078ec0ff */
[----:B------:R-:W-:Y:S01]  /*1e10*/  @!P2 FMUL R41, R41, 16777216 ;  /* 0x4b8000002929a820 */ /* 0x000fe20000400000 */
[----:B------:R-:W-:Y:S01]  /*1e20*/  I2FP.F32.S32 R10, R15 ;  /* 0x0000000f000a7245 */ /* 0x000fe20000201400 */
[----:B------:R-:W0:Y:S01]  /*1e30*/  MUFU.RCP R24, R44 ;  /* 0x0000002c00187308 */ /* 0x000e220000001000 */
[----:B------:R-:W-:Y:S01]  /*1e40*/  I2FP.F32.S32 R12, R14 ;  /* 0x0000000e000c7245 */ /* 0x000fe20000201400 */
[----:B------:R-:W-:Y:S01]  /*1e50*/  @!P6 FMUL R42, R42, 16777216 ;  /* 0x4b8000002a2ae820 */ /* 0x000fe20000400000 */
[----:B------:R-:W-:Y:S01]  /*1e60*/  I2FP.F32.S32 R19, R17 ;  /* 0x0000001100137245 */ /* 0x000fe20000201400 */
[----:B------:R-:W-:Y:S01]  /*1e70*/  FFMA.FTZ R9, R10, 1.1920928955078125e-07, R9 ;  /* 0x340000000a097823 */ /* 0x000fe20000010009 */
[----:B------:R-:W-:Y:S01]  /*1e80*/  I2FP.F32.S32 R21, R20 ;  /* 0x0000001400157245 */ /* 0x000fe20000201400 */
[----:B------:R-:W-:Y:S01]  /*1e90*/  FFMA.FTZ R10, R12, 1.1920928955078125e-07, R11 ;  /* 0x340000000c0a7823 */ /* 0x000fe2000001000b */
[----:B------:R-:W-:Y:S01]  /*1ea0*/  @P4 FMUL R26, R26, 0.25 ;  /* 0x3e8000001a1a4820 */ /* 0x000fe20000400000 */
[----:B------:R-:W-:Y:S01]  /*1eb0*/  FFMA.FTZ R11, R19, 1.1920928955078125e-07, R16 ;  /* 0x34000000130b7823 */ /* 0x000fe20000010010 */
[----:B------:R-:W-:Y:S01]  /*1ec0*/  @!P5 FMUL R31, R31, 16777216 ;  /* 0x4b8000001f1fd820 */ /* 0x000fe20000400000 */
[----:B------:R-:W-:Y:S01]  /*1ed0*/  FFMA.FTZ R12, R21, 1.1920928955078125e-07, R18 ;  /* 0x34000000150c7823 */ /* 0x000fe20000010012 */
[----:B------:R-:W1:Y:S01]  /*1ee0*/  MUFU.RCP R16, R41 ;  /* 0x0000002900107308 */ /* 0x000e620000001000 */
[----:B------:R-:W-:Y:S01]  /*1ef0*/  @P3 FMUL R28, R28, 0.25 ;  /* 0x3e8000001c1c3820 */ /* 0x000fe20000400000 */
[----:B------:R-:W-:Y:S01]  /*1f00*/  @!P5 FMUL R33, R33, 16777216 ;  /* 0x4b8000002121d820 */ /* 0x000fe20000400000 */
[----:B------:R-:W-:Y:S01]  /*1f10*/  @P3 FMUL R30, R30, 0.25 ;  /* 0x3e8000001e1e3820 */ /* 0x000fe20000400000 */
[----:B------:R-:W-:Y:S01]  /*1f20*/  @!P2 FMUL R27, R27, 16777216 ;  /* 0x4b8000001b1ba820 */ /* 0x000fe20000400000 */
[----:B------:R-:W-:Y:S01]  /*1f30*/  @!P2 FMUL R26, R26, 16777216 ;  /* 0x4b8000001a1aa820 */ /* 0x000fe20000400000 */
[----:B0-----:R-:W-:Y:S01]  /*1f40*/  FMUL R25, R24, R31 ;  /* 0x0000001f18197220 */ /* 0x001fe20000400000 */
[----:B------:R-:W-:Y:S01]  /*1f50*/  @!P6 FMUL R28, R28, 16777216 ;  /* 0x4b8000001c1ce820 */ /* 0x000fe20000400000 */
[----:B------:R-:W0:Y:S01]  /*1f60*/  MUFU.RCP R21, R42 ;  /* 0x0000002a00157308 */ /* 0x000e220000001000 */
[----:B------:R-:W-:Y:S01]  /*1f70*/  FMUL R23, R22, R23 ;  /* 0x0000001716177220 */ /* 0x000fe20000400000 */
[----:B------:R-:W-:Y:S01]  /*1f80*/  FMUL R24, R24, R33 ;  /* 0x0000002118187220 */ /* 0x000fe20000400000 */
[----:B------:R-:W-:Y:S01]  /*1f90*/  @!P6 FMUL R30, R30, 16777216 ;  /* 0x4b8000001e1ee820 */ /* 0x000fe20000400000 */
[----:B------:R-:W-:Y:S01]  /*1fa0*/  FMUL R22, R22, R29 ;  /* 0x0000001d16167220 */ /* 0x000fe20000400000 */
[----:B------:R-:W-:Y:S01]  /*1fb0*/  IADD3 R14, R7, -R14, RZ ;  /* 0x8000000e070e7210 */ /* 0x000fe20007ffe0ff */
[----:B------:R-:W-:Y:S01]  /*1fc0*/  IMAD.IADD R15, R6, 0x1, -R15 ;  /* 0x00000001060f7824 */ /* 0x000fe200078e0a0f */
[----:B------:R-:W-:Y:S01]  /*1fd0*/  F2FP.BF16.F32.PACK_AB R24, R25, R24 ;  /* 0x000000181918723e */ /* 0x000fe200000010ff */
[----:B------:R-:W-:-:S02]  /*1fe0*/  IMAD.IADD R17, R8, 0x1, -R17 ;  /* 0x0000000108117824 */ /* 0x000fc400078e0a11 */
[C---:B-1----:R-:W-:Y:S01]  /*1ff0*/  FMUL R18, R16.reuse, R27 ;  /* 0x0000001b10127220 */ /* 0x042fe20000400000 */
[----:B------:R-:W-:Y:S01]  /*2000*/  FMUL R19, R16, R26 ;  /* 0x0000001a10137220 */ /* 0x000fe20000400000 */
[----:B------:R-:W-:Y:S01]  /*2010*/  F2FP.BF16.F32.PACK_AB R22, R23, R22 ;  /* 0x000000161716723e */ /* 0x000fe200000010ff */
[----:B------:R-:W-:Y:S01]  /*2020*/  STS.U16 [R13+UR6], R24 ;  /* 0x000000180d007988 */ /* 0x000fe20008000406 */
[----:B------:R-:W-:Y:S01]  /*2030*/  PRMT R25, R24, 0x7632, R25 ;  /* 0x0000763218197816 */ /* 0x000fe20000000019 */
[----:B------:R-:W-:Y:S01]  /*2040*/  IMAD.IADD R20, R3, 0x1, -R20 ;  /* 0x0000000103147824 */ /* 0x000fe200078e0a14 */
[----:B------:R-:W-:Y:S01]  /*2050*/  LOP3.LUT R23, R13, 0x20, RZ, 0x3c, !PT ;  /* 0x000000200d177812 */ /* 0x000fe200078e3cff */
[----:B------:R-:W-:Y:S01]  /*2060*/  FADD R15, R15, -1 ;  /* 0xbf8000000f0f7421 */ /* 0x000fe20000000000 */
[C---:B0-----:R-:W-:Y:S01]  /*2070*/  FMUL R16, R21.reuse, R28 ;  /* 0x0000001c15107220 */ /* 0x041fe20000400000 */
[----:B------:R-:W-:Y:S01]  /*2080*/  FMUL R21, R21, R30 ;  /* 0x0000001e15157220 */ /* 0x000fe20000400000 */
[----:B------:R-:W-:Y:S01]  /*2090*/  F2FP.BF16.F32.PACK_AB R18, R18, R19 ;  /* 0x000000131212723e */ /* 0x000fe200000010ff */
[----:B------:R0:W-:Y:S01]  /*20a0*/  STS.U16 [R13+UR6+0x80], R25 ;  /* 0x000080190d007988 */ /* 0x0001e20008000406 */
[----:B------:R-:W-:Y:S01]  /*20b0*/  PRMT R26, R22, 0x7632, R26 ;  /* 0x00007632161a7816 */ /* 0x000fe2000000001a */
[----:B------:R-:W-:Y:S01]  /*20c0*/  FADD R20, R20, -1 ;  /* 0xbf80000014147421 */ /* 0x000fe20000000000 */
[----:B------:R-:W-:Y:S01]  /*20d0*/  F2FP.BF16.F32.PACK_AB R16, R16, R21 ;  /* 0x000000151010723e */ /* 0x000fe200000010ff */
[----:B------:R-:W-:Y:S01]  /*20e0*/  STS.U16 [R23+UR6+0x400], R22 ;  /* 0x0004001617007988 */ /* 0x000fe20008000406 */
[----:B------:R-:W-:-:S02]  /*20f0*/  LOP3.LUT R19, R13, 0x40, RZ, 0x3c, !PT ;  /* 0x000000400d137812 */ /* 0x000fc400078e3cff */
[----:B------:R-:W-:Y:S01]  /*2100*/  PRMT R27, R16, 0x7632, R27 ;  /* 0x00007632101b7816 */ /* 0x000fe2000000001b */
[----:B------:R-:W-:Y:S01]  /*2110*/  STS.U16 [R23+UR6+0x480], R26 ;  /* 0x0004801a17007988 */ /* 0x000fe20008000406 */
[----:B------:R-:W-:Y:S01]  /*2120*/  LOP3.LUT R21, R13, 0x60, RZ, 0x3c, !PT ;  /* 0x000000600d157812 */ /* 0x000fe200078e3cff */
[----:B0-----:R-:W-:Y:S01]  /*2130*/  IMAD.MOV.U32 R25, RZ, RZ, 0x3dc6b27f ;  /* 0x3dc6b27fff197424 */ /* 0x001fe200078e00ff */
[----:B------:R-:W-:Y:S01]  /*2140*/  PRMT R24, R18, 0x7632, R24 ;  /* 0x0000763212187816 */ /* 0x000fe20000000018 */
[----:B------:R0:W-:Y:S01]  /*2150*/  STS.U16 [R19+UR6+0x800], R16 ;  /* 0x0008001013007988 */ /* 0x0001e20008000406 */
[----:B------:R-:W-:Y:S01]  /*2160*/  ISETP.GE.U32.AND P5, PT, R7, 0x7f800000, PT ;  /* 0x7f8000000700780c */ /* 0x000fe20003fa6070 */
[----:B------:R-:W1:Y:S01]  /*2170*/  LDC R13, c[0x0][0x278] ;  /* 0x00009e00ff0d7b82 */ /* 0x000e620000000800 */
[----:B------:R-:W-:Y:S01]  /*2180*/  ISETP.GE.U32.AND P1, PT, R6, 0x7f800000, PT ;  /* 0x7f8000000600780c */ /* 0x000fe20003f26070 */
[----:B------:R-:W-:Y:S01]  /*2190*/  STS.U16 [R19+UR6+0x880], R27 ;  /* 0x0008801b13007988 */ /* 0x000fe20008000406 */
[----:B------:R-:W-:-:S02]  /*21a0*/  ISETP.GE.U32.AND P4, PT, R8, 0x7f800000, PT ;  /* 0x7f8000000800780c */ /* 0x000fc40003f86070 */
[----:B------:R-:W-:Y:S01]  /*21b0*/  FSETP.NEU.AND P2, PT, R7, RZ, PT ;  /* 0x000000ff0700720b */ /* 0x000fe20003f4d000 */
[----:B------:R3:W-:Y:S01]  /*21c0*/  STS.U16 [R21+UR6+0xc00], R18 ;  /* 0x000c001215007988 */ /* 0x0007e20008000406 */
[----:B------:R-:W-:Y:S01]  /*21d0*/  FSETP.NEU.AND P3, PT, R6, RZ, PT ;  /* 0x000000ff0600720b */ /* 0x000fe20003f6d000 */
[----:B0-----:R-:W-:Y:S01]  /*21e0*/  FADD R16, R14, -1 ;  /* 0xbf8000000e107421 */ /* 0x001fe20000000000 */
[CC--:B------:R-:W-:Y:S01]  /*21f0*/  FFMA.FTZ R14, R15.reuse, R25.reuse, -0.16845393180847167969 ;  /* 0xbe2c7f300f0e7423 */ /* 0x0c0fe20000010019 */
[----:B------:R0:W-:Y:S01]  /*2200*/  STS.U16 [R21+UR6+0xc80], R24 ;  /* 0x000c801815007988 */ /* 0x0001e20008000406 */
[----:B------:R-:W-:Y:S02]  /*2210*/  LEA R0, R0, UR6, 0x2 ;  /* 0x0000000600007c11 */ /* 0x000fe4000f8e10ff */
[----:B------:R-:W-:Y:S01]  /*2220*/  FFMA.FTZ R14, R15, R14, 0.1716887056827545166 ;  /* 0x3e2fcf2a0f0e7423 */ /* 0x000fe2000001000e */
[----:B------:R-:W-:Y:S01]  /*2230*/  BAR.SYNC.DEFER_BLOCKING 0x0 ;  /* 0x0000000000007b1d */ /* 0x000fe20000010000 */
[----:B---3--:R-:W-:Y:S01]  /*2240*/  FADD R18, R17, -1 ;  /* 0xbf80000011127421 */ /* 0x008fe20000000000 */
[-C--:B------:R-:W-:Y:S01]  /*2250*/  FFMA.FTZ R17, R16, R25.reuse, -0.16845393180847167969 ;  /* 0xbe2c7f3010117423 */ /* 0x080fe20000010019 */
[----:B------:R-:W-:Y:S01]  /*2260*/  FFMA.FTZ R14, R15, R14, -0.17900948226451873779 ;  /* 0xbe374e430f0e7423 */ /* 0x000fe2000001000e */
[----:B0-----:R-:W-:-:S02]  /*2270*/  FFMA.FTZ R21, R20, R25, -0.16845393180847167969 ;  /* 0xbe2c7f3014157423 */ /* 0x001fc40000010019 */
[----:B------:R-:W-:Y:S01]  /*2280*/  FFMA.FTZ R17, R16, R17, 0.1716887056827545166 ;  /* 0x3e2fcf2a10117423 */ /* 0x000fe20000010011 */
[----:B------:R-:W-:Y:S01]  /*2290*/  FFMA.FTZ R19, R18, R25, -0.16845393180847167969 ;  /* 0xbe2c7f3012137423 */ /* 0x000fe20000010019 */
[C---:B------:R-:W-:Y:S01]  /*22a0*/  FFMA.FTZ R14, R15.reuse, R14, 0.20512372255325317383 ;  /* 0x3e520bf40f0e7423 */ /* 0x040fe2000001000e */
[----:B------:R-:W-:Y:S01]  /*22b0*/  FFMA.FTZ R21, R20, R21, 0.1716887056827545166 ;  /* 0x3e2fcf2a14157423 */ /* 0x000fe20000010015 */
[----:B------:R-:W-:Y:S01]  /*22c0*/  FFMA.FTZ R17, R16, R17, -0.17900948226451873779 ;  /* 0xbe374e4310117423 */ /* 0x000fe20000010011 */
[----:B------:R-:W-:Y:S01]  /*22d0*/  FFMA.FTZ R19, R18, R19, 0.1716887056827545166 ;  /* 0x3e2fcf2a12137423 */ /* 0x000fe20000010013 */
[C---:B------:R-:W-:Y:S01]  /*22e0*/  FFMA.FTZ R14, R15.reuse, R14, -0.24046532809734344482 ;  /* 0xbe763c8b0f0e7423 */ /* 0x040fe2000001000e */
[----:B------:R-:W-:Y:S01]  /*22f0*/  FFMA.FTZ R21, R20, R21, -0.17900948226451873779 ;  /* 0xbe374e4314157423 */ /* 0x000fe20000010015 */
[----:B------:R-:W-:Y:S01]  /*2300*/  FFMA.FTZ R17, R16, R17, 0.20512372255325317383 ;  /* 0x3e520bf410117423 */ /* 0x000fe20000010011 */
[----:B------:R-:W-:Y:S01]  /*2310*/  FFMA.FTZ R19, R18, R19, -0.17900948226451873779 ;  /* 0xbe374e4312137423 */ /* 0x000fe20000010013 */
[C---:B------:R-:W-:Y:S01]  /*2320*/  FFMA.FTZ R14, R15.reuse, R14, 0.28857114911079406738 ;  /* 0x3e93bf990f0e7423 */ /* 0x040fe2000001000e */
[----:B------:R-:W-:Y:S01]  /*2330*/  FFMA.FTZ R21, R20, R21, 0.20512372255325317383 ;  /* 0x3e520bf414157423 */ /* 0x000fe20000010015 */
[----:B------:R-:W-:Y:S01]  /*2340*/  FFMA.FTZ R17, R16, R17, -0.24046532809734344482 ;  /* 0xbe763c8b10117423 */ /* 0x000fe20000010011 */
[----:B------:R-:W-:Y:S01]  /*2350*/  FFMA.FTZ R19, R18, R19, 0.20512372255325317383 ;  /* 0x3e520bf412137423 */ /* 0x000fe20000010013 */
[C---:B------:R-:W-:Y:S01]  /*2360*/  FFMA.FTZ R14, R15.reuse, R14, -0.36067417263984680176 ;  /* 0xbeb8aa490f0e7423 */ /* 0x040fe2000001000e */
[----:B------:R-:W-:Y:S01]  /*2370*/  FFMA.FTZ R21, R20, R21, -0.24046532809734344482 ;  /* 0xbe763c8b14157423 */ /* 0x000fe20000010015 */
[----:B------:R-:W-:Y:S01]  /*2380*/  FFMA.FTZ R17, R16, R17, 0.28857114911079406738 ;  /* 0x3e93bf9910117423 */ /* 0x000fe20000010011 */
[----:B------:R-:W-:Y:S01]  /*2390*/  FFMA.FTZ R19, R18, R19, -0.24046532809734344482 ;  /* 0xbe763c8b12137423 */ /* 0x000fe20000010013 */
[C---:B------:R-:W-:Y:S01]  /*23a0*/  FFMA.FTZ R14, R15.reuse, R14, 0.48089820146560668945 ;  /* 0x3ef6384a0f0e7423 */ /* 0x040fe2000001000e */
[----:B------:R-:W-:Y:S01]  /*23b0*/  FFMA.FTZ R21, R20, R21, 0.28857114911079406738 ;  /* 0x3e93bf9914157423 */ /* 0x000fe20000010015 */
[----:B------:R-:W-:Y:S01]  /*23c0*/  FFMA.FTZ R17, R16, R17, -0.36067417263984680176 ;  /* 0xbeb8aa4910117423 */ /* 0x000fe20000010011 */
[----:B------:R-:W-:Y:S01]  /*23d0*/  FFMA.FTZ R19, R18, R19, 0.28857114911079406738 ;  /* 0x3e93bf9912137423 */ /* 0x000fe20000010013 */
[C---:B------:R-:W-:Y:S01]  /*23e0*/  FFMA.FTZ R14, R15.reuse, R14, -0.72134751081466674805 ;  /* 0xbf38aa3b0f0e7423 */ /* 0x040fe2000001000e */
[----:B------:R-:W-:Y:S01]  /*23f0*/  FFMA.FTZ R21, R20, R21, -0.36067417263984680176 ;  /* 0xbeb8aa4914157423 */ /* 0x000fe20000010015 */
[----:B------:R-:W-:Y:S01]  /*2400*/  FFMA.FTZ R17, R16, R17, 0.48089820146560668945 ;  /* 0x3ef6384a10117423 */ /* 0x000fe20000010011 */
[----:B------:R-:W-:Y:S01]  /*2410*/  FFMA.FTZ R19, R18, R19, -0.36067417263984680176 ;  /* 0xbeb8aa4912137423 */ /* 0x000fe20000010013 */
[C---:B------:R-:W-:Y:S01]  /*2420*/  FMUL R14, R15.reuse, R14 ;  /* 0x0000000e0f0e7220 */ /* 0x040fe20000400000 */
[----:B------:R-:W-:Y:S01]  /*2430*/  FFMA.FTZ R21, R20, R21, 0.48089820146560668945 ;  /* 0x3ef6384a14157423 */ /* 0x000fe20000010015 */
[----:B------:R-:W-:Y:S01]  /*2440*/  FFMA.FTZ R17, R16, R17, -0.72134751081466674805 ;  /* 0xbf38aa3b10117423 */ /* 0x000fe20000010011 */
[----:B------:R-:W-:Y:S01]  /*2450*/  FFMA.FTZ R19, R18, R19, 0.48089820146560668945 ;  /* 0x3ef6384a12137423 */ /* 0x000fe20000010013 */
[C---:B------:R-:W-:Y:S01]  /*2460*/  FMUL R14, R15.reuse, R14 ;  /* 0x0000000e0f0e7220 */ /* 0x040fe20000400000 */
[----:B------:R-:W-:Y:S01]  /*2470*/  FFMA.FTZ R21, R20, R21, -0.72134751081466674805 ;  /* 0xbf38aa3b14157423 */ /* 0x000fe20000010015 */
[----:B------:R-:W-:Y:S01]  /*2480*/  FMUL R17, R16, R17 ;  /* 0x0000001110117220 */ /* 0x000fe20000400000 */
[----:B------:R-:W-:Y:S01]  /*2490*/  FFMA.FTZ R19, R18, R19, -0.72134751081466674805 ;  /* 0xbf38aa3b12137423 */ /* 0x000fe20000010013 */
[----:B------:R-:W-:Y:S01]  /*24a0*/  FFMA.FTZ R14, R15, 1.4426950216293334961, R14 ;  /* 0x3fb8aa3b0f0e7823 */ /* 0x000fe2000001000e */
[----:B------:R-:W-:Y:S01]  /*24b0*/  FMUL R21, R20, R21 ;  /* 0x0000001514157220 */ /* 0x000fe20000400000 */
[----:B------:R-:W-:Y:S01]  /*24c0*/  FMUL R17, R16, R17 ;  /* 0x0000001110117220 */ /* 0x000fe20000400000 */
[----:B------:R-:W-:Y:S01]  /*24d0*/  FMUL R19, R18, R19 ;  /* 0x0000001312137220 */ /* 0x000fe20000400000 */
[----:B------:R-:W0:Y:S01]  /*24e0*/  LDS R29, [R4+UR6] ;  /* 0x00000006041d7984 */ /* 0x000e220008000800 */
[----:B------:R-:W-:Y:S01]  /*24f0*/  FMUL R21, R20, R21 ;  /* 0x0000001514157220 */ /* 0x000fe20000400000 */
[----:B------:R-:W-:Y:S01]  /*2500*/  FFMA.FTZ R17, R16, 1.4426950216293334961, R17 ;  /* 0x3fb8aa3b10117823 */ /* 0x000fe20000010011 */
[----:B------:R-:W-:Y:S01]  /*2510*/  FMUL R19, R18, R19 ;  /* 0x0000001312137220 */ /* 0x000fe20000400000 */
[----:B------:R-:W3:Y:S01]  /*2520*/  LDS R31, [R4+UR6+0x100] ;  /* 0x00010006041f7984 */ /* 0x000ee20008000800 */
[----:B------:R-:W-:Y:S01]  /*2530*/  FFMA.FTZ R15, R20, 1.4426950216293334961, R21 ;  /* 0x3fb8aa3b140f7823 */ /* 0x000fe20000010015 */
[----:B------:R-:W-:Y:S01]  /*2540*/  FADD R21, R10, R17 ;  /* 0x000000110a157221 */ /* 0x000fe20000000000 */
[----:B------:R-:W-:-:S02]  /*2550*/  @P5 IMAD.MOV.U32 R10, RZ, RZ, 0x7f800000 ;  /* 0x7f800000ff0a5424 */ /* 0x000fc400078e00ff */
[----:B------:R-:W-:Y:S01]  /*2560*/  FADD R20, R9, R14 ;  /* 0x0000000e09147221 */ /* 0x000fe20000000000 */
[----:B------:R-:W-:Y:S01]  /*2570*/  FADD R23, R12, R15 ;  /* 0x0000000f0c177221 */ /* 0x000fe20000000000 */
[----:B------:R-:W-:Y:S01]  /*2580*/  @P1 MOV R9, 0x7f800000 ;  /* 0x7f80000000091802 */ /* 0x000fe20000000f00 */
[----:B------:R-:W-:Y:S01]  /*2590*/  @P5 FFMA.FTZ R21, R7, R10, +INF ;  /* 0x7f80000007155423 */ /* 0x000fe2000001000a */
[----:B------:R-:W-:Y:S01]  /*25a0*/  SHF.R.U32.HI R12, RZ, 0x5, R5 ;  /* 0x00000005ff0c7819 */ /* 0x000fe20000011605 */
[----:B------:R-:W4:Y:S01]  /*25b0*/  LDS R33, [R4+UR6+0x200] ;  /* 0x0002000604217984 */ /* 0x000f220008000800 */
[----:B------:R-:W-:Y:S01]  /*25c0*/  ISETP.GE.U32.AND P5, PT, R3, 0x7f800000, PT ;  /* 0x7f8000000300780c */ /* 0x000fe20003fa6070 */
[----:B------:R-:W-:Y:S01]  /*25d0*/  FFMA.FTZ R18, R18, 1.4426950216293334961, R19 ;  /* 0x3fb8aa3b12127823 */ /* 0x000fe20000010013 */
[----:B------:R-:W-:Y:S01]  /*25e0*/  SGXT.U32 R12, R12, 0x3 ;  /* 0x000000030c0c781a */ /* 0x000fe20000000000 */
[----:B------:R5:W4:Y:S01]  /*25f0*/  LDS R35, [R4+UR6+0x300] ;  /* 0x0003000604237984 */ /* 0x000b220008000800 */
[----:B------:R-:W-:Y:S01]  /*2600*/  @P1 FFMA.FTZ R20, R6, R9, +INF ;  /* 0x7f80000006141423 */ /* 0x000fe20000010009 */
[----:B------:R-:W-:Y:S01]  /*2610*/  @P4 MOV R7, 0x7f800000 ;  /* 0x7f80000000074802 */ /* 0x000fe20000000f00 */
[----:B------:R-:W-:-:S02]  /*2620*/  IMAD R6, R46, UR5, RZ ;  /* 0x000000052e067c24 */ /* 0x000fc4000f8e02ff */
[----:B------:R-:W-:Y:S01]  /*2630*/  FADD R22, R11, R18 ;  /* 0x000000120b167221 */ /* 0x000fe20000000000 */
[----:B-1----:R-:W-:Y:S01]  /*2640*/  IMAD R12, R12, R13, RZ ;  /* 0x0000000d0c0c7224 */ /* 0x002fe200078e02ff */
[----:B------:R-:W-:Y:S01]  /*2650*/  UIMAD.WIDE UR4, UR4, 0x2, URZ ;  /* 0x00000002040478a5 */ /* 0x000fe2000f8e023f */
[----:B------:R-:W-:Y:S01]  /*2660*/  @P4 FFMA.FTZ R22, R8, R7, +INF ;  /* 0x7f80000008164423 */ /* 0x000fe20000010007 */
[----:B------:R-:W-:Y:S01]  /*2670*/  SHF.L.U32 R7, R6, 0x1, RZ ;  /* 0x0000000106077819 */ /* 0x000fe200000006ff */
[----:B------:R-:W-:Y:S01]  /*2680*/  IMAD R14, R13, 0x8, R12 ;  /* 0x000000080d0e7824 */ /* 0x000fe200078e020c */
[----:B------:R-:W-:Y:S01]  /*2690*/  FSETP.NEU.AND P1, PT, R8, RZ, PT ;  /* 0x000000ff0800720b */ /* 0x000fe20003f2d000 */
[----:B------:R-:W-:Y:S01]  /*26a0*/  IMAD.HI R6, R6, 0x2, RZ ;  /* 0x0000000206067827 */ /* 0x000fe200078e02ff */
[----:B--2---:R-:W-:Y:S01]  /*26b0*/  IADD3 R17, P4, P6, R7, UR8, R36 ;  /* 0x0000000807117c10 */ /* 0x004fe2000fe9e024 */
[----:B------:R-:W-:Y:S01]  /*26c0*/  ULDC UR4, c[0x0][0x27c] ;  /* 0x00009f0000047ab9 */ /* 0x000fe20000000800 */
[----:B------:R-:W-:Y:S01]  /*26d0*/  LEA R16, R13, R14, 0x3 ;  /* 0x0000000e0d107211 */ /* 0x000fe200078e18ff */
[----:B------:R-:W-:Y:S01]  /*26e0*/  @P5 IMAD.MOV.U32 R8, RZ, RZ, 0x7f800000 ;  /* 0x7f800000ff085424 */ /* 0x000fe200078e00ff */
[----:B------:R-:W-:Y:S01]  /*26f0*/  IADD3.X R37, R6, UR5, R37, P4, P6 ;  /* 0x0000000506257c10 */ /* 0x000fe2000a7ec425 */
[C---:B------:R-:W-:Y:S01]  /*2700*/  IMAD.SHL.U32 R7, R5.reuse, 0x10, RZ ;  /* 0x0000001005077824 */ /* 0x040fe200078e00ff */
[----:B------:R-:W-:Y:S01]  /*2710*/  LEA.HI R6, R5, 0x18, RZ, 0x1b ;  /* 0x0000001805067811 */ /* 0x000fe200078fd8ff */
[----:B------:R-:W-:Y:S01]  /*2720*/  @P5 FFMA.FTZ R23, R3, R8, +INF ;  /* 0x7f80000003175423 */ /* 0x000fe20000010008 */
[----:B------:R-:W-:Y:S01]  /*2730*/  LEA.HI R8, R5, 0x38, RZ, 0x1b ;  /* 0x0000003805087811 */ /* 0x000fe200078fd8ff */
[----:B------:R-:W-:Y:S01]  /*2740*/  UIMAD UR4, UR7, UR4, URZ ;  /* 0x00000004070472a4 */ /* 0x000fe2000f8e023f */
[----:B------:R-:W-:Y:S01]  /*2750*/  LEA R24, R13, R16, 0x4 ;  /* 0x000000100d187211 */ /* 0x000fe200078e20ff */
[-C--:B------:R-:W-:Y:S01]  /*2760*/  IMAD R5, R6, R13.reuse, RZ ;  /* 0x0000000d06057224 */ /* 0x080fe200078e02ff */
[----:B------:R-:W-:Y:S01]  /*2770*/  LOP3.LUT R7, R7, 0x70, RZ, 0xc0, !PT ;  /* 0x0000007007077812 */ /* 0x000fe200078ec0ff */
[----:B------:R-:W-:Y:S01]  /*2780*/  IMAD R25, R8, R13, RZ ;  /* 0x0000000d08197224 */ /* 0x000fe200078e02ff */
[-C--:B------:R-:W-:Y:S01]  /*2790*/  LEA R6, P6, R12, R17.reuse, 0x1 ;  /* 0x000000110c067211 */ /* 0x080fe200078c08ff */
[----:B------:R-:W-:Y:S01]  /*27a0*/  IMAD R26, R13, 0x8, R24 ;  /* 0x000000080d1a7824 */ /* 0x000fe200078e0218 */
[-C--:B------:R-:W-:Y:S01]  /*27b0*/  LEA R8, P5, R14, R17.reuse, 0x1 ;  /* 0x000000110e087211 */ /* 0x080fe200078a08ff */
[----:B------:R-:W-:Y:S01]  /*27c0*/  VIADD R27, R7, UR6 ;  /* 0x00000006071b7c36 */ /* 0x000fe20008000000 */
[----:B------:R-:W-:Y:S01]  /*27d0*/  LEA R10, P4, R16, R17, 0x1 ;  /* 0x00000011100a7211 */ /* 0x000fe200078808ff */
[----:B------:R-:W-:Y:S01]  /*27e0*/  USHF.L.U32 UR7, UR4, 0x2, URZ ;  /* 0x0000000204077899 */ /* 0x000fe2000800063f */
[-C--:B------:R-:W-:Y:S01]  /*27f0*/  LEA.HI.X.SX32 R7, R12, R37.reuse, 0x1, P6 ;  /* 0x000000250c077211 */ /* 0x080fe200030f0eff */
[----:B------:R-:W-:Y:S01]  /*2800*/  UIMAD.WIDE UR4, UR4, 0x4, URZ ;  /* 0x00000004040478a5 */ /* 0x000fe2000f8e023f */
[----:B------:R-:W-:-:S02]  /*2810*/  LEA.HI.X.SX32 R9, R14, R37, 0x1, P5 ;  /* 0x000000250e097211 */ /* 0x000fc400028f0eff */
[-C--:B------:R-:W-:Y:S01]  /*2820*/  LEA R12, P6, R5, R17.reuse, 0x1 ;  /* 0x00000011050c7211 */ /* 0x080fe200078c08ff */
[----:B0-----:R4:W-:Y:S01]  /*2830*/  STG.E.U16 desc[UR10][R6.64], R29 ;  /* 0x0000001d06007986 */ /* 0x0019e2000c10150a */
[----:B------:R-:W-:Y:S02]  /*2840*/  LEA R14, P5, R24, R17, 0x1 ;  /* 0x00000011180e7211 */ /* 0x000fe400078a08ff */
[----:B------:R-:W-:Y:S02]  /*2850*/  LEA R19, R13, R26, 0x3 ;  /* 0x0000001a0d137211 */ /* 0x000fe400078e18ff */
[----:B------:R-:W-:Y:S02]  /*2860*/  LEA.HI.X.SX32 R11, R16, R37, 0x1, P4 ;  /* 0x00000025100b7211 */ /* 0x000fe400020f0eff */
[----:B------:R-:W-:Y:S02]  /*2870*/  LEA R16, P4, R26, R17, 0x1 ;  /* 0x000000111a107211 */ /* 0x000fe400078808ff */
[----:B------:R-:W-:-:S02]  /*2880*/  LEA.HI.X.SX32 R13, R5, R37, 0x1, P6 ;  /* 0x00000025050d7211 */ /* 0x000fc400030f0eff */
[----:B------:R-:W-:Y:S02]  /*2890*/  LEA.HI.X.SX32 R15, R24, R37, 0x1, P5 ;  /* 0x00000025180f7211 */ /* 0x000fe400028f0eff */
[-C--:B------:R-:W-:Y:S02]  /*28a0*/  LEA R18, P6, R19, R17.reuse, 0x1 ;  /* 0x0000001113127211 */ /* 0x080fe400078c08ff */
[----:B-----5:R-:W-:Y:S02]  /*28b0*/  LEA R4, P5, R25, R17, 0x1 ;  /* 0x0000001119047211 */ /* 0x020fe400078a08ff */
[----:B------:R-:W-:Y:S02]  /*28c0*/  LEA.HI R27, R2, R27, RZ, 0x1f ;  /* 0x0000001b021b7211 */ /* 0x000fe400078ff8ff */
[----:B------:R-:W-:Y:S02]  /*28d0*/  LEA.HI.X.SX32 R17, R26, R37, 0x1, P4 ;  /* 0x000000251a117211 */ /* 0x000fe400020f0eff */
[----:B------:R-:W-:-:S02]  /*28e0*/  PRMT R2, R29, 0x7632, R2 ;  /* 0x000076321d027816 */ /* 0x000fc40000000002 */
[----:B------:R-:W-:Y:S02]  /*28f0*/  FSETP.NEU.AND P4, PT, R3, RZ, PT ;  /* 0x000000ff0300720b */ /* 0x000fe40003f8d000 */
[----:B---3--:R-:W-:Y:S01]  /*2900*/  PRMT R3, R31, 0x7632, R3 ;  /* 0x000076321f037816 */ /* 0x008fe20000000003 */
[----:B------:R0:W-:Y:S01]  /*2910*/  STG.E.U16 desc[UR10][R8.64], R2 ;  /* 0x0000000208007986 */ /* 0x0001e2000c10150a */
[----:B----4-:R-:W-:Y:S02]  /*2920*/  PRMT R7, R33, 0x7632, R7 ;  /* 0x0000763221077816 */ /* 0x010fe40000000007 */
[-C--:B------:R-:W-:Y:S01]  /*2930*/  LEA.HI.X.SX32 R19, R19, R37.reuse, 0x1, P6 ;  /* 0x0000002513137211 */ /* 0x080fe200030f0eff */
[----:B------:R-:W-:Y:S01]  /*2940*/  STG.E.U16 desc[UR10][R10.64], R31 ;  /* 0x0000001f0a007986 */ /* 0x000fe2000c10150a */
[----:B------:R-:W-:Y:S02]  /*2950*/  LEA.HI.X.SX32 R5, R25, R37, 0x1, P5 ;  /* 0x0000002519057211 */ /* 0x000fe400028f0eff */
[----:B------:R-:W-:Y:S01]  /*2960*/  FSEL R20, R20, -INF , P3 ;  /* 0xff80000014147808 */ /* 0x000fe20001800000 */
[----:B------:R1:W-:Y:S01]  /*2970*/  STG.E.U16 desc[UR10][R12.64], R3 ;  /* 0x000000030c007986 */ /* 0x0003e2000c10150a */
[----:B------:R-:W-:Y:S01]  /*2980*/  FSEL R21, R21, -INF , P2 ;  /* 0xff80000015157808 */ /* 0x000fe20001000000 */
[----:B------:R-:W2:Y:S01]  /*2990*/  LDC.64 R24, c[0x0][0x230] ;  /* 0x00008c00ff187b82 */ /* 0x000ea20000000a00 */
[----:B------:R-:W-:Y:S01]  /*29a0*/  FSEL R22, R22, -INF , P1 ;  /* 0xff80000016167808 */ /* 0x000fe20000800000 */
[----:B------:R3:W-:Y:S01]  /*29b0*/  STG.E.U16 desc[UR10][R14.64], R33 ;  /* 0x000000210e007986 */ /* 0x0007e2000c10150a */
[----:B0-----:R-:W-:Y:S01]  /*29c0*/  PRMT R9, R35, 0x7632, R9 ;  /* 0x0000763223097816 */ /* 0x001fe20000000009 */
[----:B------:R-:W-:Y:S01]  /*29d0*/  FFMA R20, R20, 0.69314718246459960938, R39 ;  /* 0x3f31721814147823 */ /* 0x000fe20000000027 */
[----:B------:R-:W-:Y:S01]  /*29e0*/  FSEL R23, R23, -INF , P4 ;  /* 0xff80000017177808 */ /* 0x000fe20002000000 */
[----:B------:R3:W-:Y:S01]  /*29f0*/  STG.E.U16 desc[UR10][R16.64], R7 ;  /* 0x0000000710007986 */ /* 0x0007e2000c10150a */
[----:B------:R-:W-:Y:S01]  /*2a00*/  FFMA R21, R21, 0.69314718246459960938, R38 ;  /* 0x3f31721815157823 */ /* 0x000fe20000000026 */
[----:B------:R-:W-:-:S02]  /*2a10*/  FFMA R22, R22, 0.69314718246459960938, R51 ;  /* 0x3f31721816167823 */ /* 0x000fc40000000033 */
[----:B------:R3:W-:Y:S01]  /*2a20*/  STG.E.U16 desc[UR10][R18.64], R35 ;  /* 0x0000002312007986 */ /* 0x0007e2000c10150a */
[----:B------:R-:W-:Y:S01]  /*2a30*/  FFMA R23, R23, 0.69314718246459960938, R68 ;  /* 0x3f31721817177823 */ /* 0x000fe20000000044 */
[C---:B-1----:R-:W-:Y:S01]  /*2a40*/  SHF.L.U32 R3, R46.reuse, 0x2, RZ ;  /* 0x000000022e037819 */ /* 0x042fe200000006ff */
[----:B------:R-:W-:Y:S01]  /*2a50*/  IMAD.HI R46, R46, 0x4, RZ ;  /* 0x000000042e2e7827 */ /* 0x000fe200078e02ff */
[----:B------:R3:W-:Y:S01]  /*2a60*/  STG.E.U16 desc[UR10][R4.64], R9 ;  /* 0x0000000904007986 */ /* 0x0007e2000c10150a */
[----:B------:R-:W-:Y:S01]  /*2a70*/  BAR.SYNC.DEFER_BLOCKING 0x0 ;  /* 0x0000000000007b1d */ /* 0x000fe20000010000 */
[----:B--2---:R-:W-:-:S04]  /*2a80*/  IADD3 R2, P1, P2, R3, UR7, R24 ;  /* 0x0000000703027c10 */ /* 0x004fc8000fa3e018 */
[----:B------:R-:W-:Y:S01]  /*2a90*/  IADD3.X R3, R46, UR5, R25, P1, P2 ;  /* 0x000000052e037c10 */ /* 0x000fe20008fe4419 */
[----:B------:R3:W-:Y:S02]  /*2aa0*/  STS.128 [R0], R20 ;  /* 0x0000001400007388 */ /* 0x0007e40000000c00 */
[----:B------:R-:W-:Y:S06]  /*2ab0*/  BAR.SYNC.DEFER_BLOCKING 0x0 ;  /* 0x0000000000007b1d */ /* 0x000fec0000010000 */
[----:B------:R-:W-:Y:S05]  /*2ac0*/  @P0 EXIT ;  /* 0x000000000000094d */ /* 0x000fea0003800000 */
[----:B------:R-:W0:Y:S04]  /*2ad0*/  LDS R27, [R27] ;  /* 0x000000001b1b7984 */ /* 0x000e280000000800 */
[----:B0-----:R-:W-:Y:S01]  /*2ae0*/  STG.E desc[UR10][R2.64], R27 ;  /* 0x0000001b02007986 */ /* 0x001fe2000c10190a */
[----:B------:R-:W-:Y:S05]  /*2af0*/  EXIT ;  /* 0x000000000000794d */ /* 0x000fea0003800000 */
.L_x_2:
[----:B------:R-:W-:-:S00]  /*2b00*/  BRA `(.L_x_2) ;  /* 0xfffffffc00fc7947 */ /* 0x000fc0000383ffff */
[----:B------:R-:W-:-:S00]  /*2b10*/  NOP ;  /* 0x0000000000007918 */ /* 0x000fc00000000000 */
        /* <DEDUP_REMOVED lines=14> */
.L_x_3:


//--------------------- .nv.global.init           --------------------------
	.section	.nv.global.init,"aw",@progbits
.nv.global.init:
	.type		_$_str,@object
	.size		_$_str,(.L_0 - _$_str)
_$_str:
        /*0000*/ 	.byte	0x5f, 0x5f, 0x43, 0x55, 0x44, 0x41, 0x5f, 0x46, 0x54, 0x5a, 0x00
.L_0:


//--------------------- .nv.shared.attn_fwd       --------------------------
	.section	.nv.shared.attn_fwd,"aw",@nobits
	.sectionflags	@""
	.align	16
	.zero		1024


//--------------------- .nv.shared.reserved.0     --------------------------
	.section	.nv.shared.reserved.0,"aw",@nobits
	.weak		__nv_reservedSMEM_offset_0_alias
	.size		__nv_reservedSMEM_offset_0_alias, 0, 0
	.other		__nv_reservedSMEM_offset_0_alias,@"STO_CUDA_RESERVED_SHARED STV_DEFAULT"
__nv_reservedSMEM_offset_0_alias:
	.zero		0


//--------------------- .nv.constant0.attn_fwd    --------------------------
	.section	.nv.constant0.attn_fwd,"a",@progbits
	.sectionflags	@""
	.align	4
.nv.constant0.attn_fwd:
	.zero		664


//--------------------- SYMBOLS --------------------------

	.type		.nv.reservedSmem.offset0,@object
	.size		.nv.reservedSmem.offset0,0x4
